// auto-generated by cutlass_sweep.conv — config: {"arch": "sm_100", "cluster_m": 2, "cluster_n": 1, "conv_kind": "dgrad", "dtype": "bf16", "ndim": 2, "tile_k": 64, "tile_m": 64, "tile_n": 64}
#include "cutlass/cutlass.h"
#include "cute/tensor.hpp"
#include "cutlass/kernel_hardware_info.hpp"
#include "cutlass/conv/convolution.h"
#include "cutlass/conv/dispatch_policy.hpp"
#include "cutlass/conv/collective/collective_builder.hpp"
#include "cutlass/conv/kernel/conv_universal.hpp"
#include "cutlass/conv/device/conv_universal_adapter.hpp"
#include "cutlass/epilogue/collective/collective_builder.hpp"

using namespace cute;
using Elem = cutlass::bfloat16_t;
using Acc  = float;
using LayoutAB = cutlass::layout::TensorNHWC;
using LayoutC  = cutlass::layout::TensorNHWC;
constexpr auto ConvOp = cutlass::conv::Operator::kDgrad;
using TileShape    = Shape<_64, _64, Shape<_64>>;
using ClusterShape = Shape<_2, _1, _1>;

using CollectiveEpilogue = typename cutlass::epilogue::collective::CollectiveBuilder<
    cutlass::arch::Sm100, cutlass::arch::OpClassTensorOp,
    TileShape, ClusterShape,
    cutlass::epilogue::collective::EpilogueTileAuto,
    Acc, Acc,
    Elem, LayoutC, 128 / cutlass::sizeof_bits<Elem>::value,
    Elem, LayoutC, 128 / cutlass::sizeof_bits<Elem>::value,
    cutlass::epilogue::collective::EpilogueScheduleAuto
  >::CollectiveOp;

using CollectiveMainloop = typename cutlass::conv::collective::CollectiveBuilder<
    cutlass::arch::Sm100, cutlass::arch::OpClassTensorOp, ConvOp,
    Elem, LayoutAB, 128 / cutlass::sizeof_bits<Elem>::value,
    Elem, LayoutAB, 128 / cutlass::sizeof_bits<Elem>::value,
    Acc,
    TileShape, ClusterShape,
    cutlass::conv::collective::StageCountAutoCarveout<
        static_cast<int>(sizeof(typename CollectiveEpilogue::SharedStorage))>,
    cutlass::conv::collective::KernelScheduleAuto
  >::CollectiveOp;

using ProblemShape = cutlass::conv::ConvProblemShape<
    ConvOp, CollectiveMainloop::DispatchPolicy::NumSpatialDimensions>;
using ConvKernel = cutlass::conv::kernel::ConvUniversal<
    ProblemShape, CollectiveMainloop, CollectiveEpilogue>;
using Conv = cutlass::conv::device::ConvUniversalAdapter<ConvKernel>;

auto* _anchor = &cutlass::device_kernel<ConvKernel>;


// ===== COMPILED SASS (sm_100a) =====

	.target	sm_100a

	.elftype	@"ET_EXEC"


//--------------------- .note.nv.tkinfo           --------------------------
	.section	.note.nv.tkinfo,"",@"SHT_NOTE"
	.sectionflags	@"SHF_NOTE_NV_TKINFO"
	.tkinfo
        /*0018*/ 	.word	0x00000002
        /*0030*/ 	.string	""
        /*0030*/ 	.string	"ptxas"
        /*0030*/ 	.string	"Cuda compilation tools, release 13.0, V13.0.88"
        /*0030*/ 	.string	"Build cuda_13.0.r13.0/compiler.36424714_0"
        /*0030*/ 	.string	"-arch sm_100a -m 64 "



//--------------------- .note.nv.cuinfo           --------------------------
	.section	.note.nv.cuinfo,"",@"SHT_NOTE"
	.sectionflags	@"SHF_NOTE_NV_CUINFO"
        /*0018*/ 	.short	0x0002
        /*001a*/ 	.short	0x0064
        /*001c*/ 	.short	0x0082
	.zero		2


//--------------------- .nv.info                  --------------------------
	.section	.nv.info,"",@"SHT_CUDA_INFO"
	.align	4


	//----- nvinfo : EIATTR_REGCOUNT
	.align		4
        /*0000*/ 	.byte	0x04, 0x2f
        /*0002*/ 	.short	(.L_19 - .L_18)
	.align		4
.L_18:
        /*0004*/ 	.word	index@(_ZN7cutlass13device_kernelINS_4conv6kernel13ConvUniversalINS1_16ConvProblemShapeILNS1_8OperatorE1ELi2EEENS1_10collective14CollectiveConvINS1_47MainloopSm100TmaUmmaWarpSpecializedImplicitGemmILS5_1ELi13ELi2ELi1ELi2EN4cute5tupleIJNSA_1CILi2EEENSC_ILi1EEESE_EEEEENSB_IJNSC_ILi64EEESH_NSB_IJSH_EEEEEENS_10bfloat16_tESK_NSA_8TiledMMAINSA_8MMA_AtomIJNSA_20SM100_MMA_F16BF16_SSISK_SK_fLi64ELi64ELNSA_4UMMA5MajorE0ELSP_1ELNSO_7ScaleInE0ELSQ_0EEEEEENSA_6LayoutINSB_IJSE_SE_SE_EEENSB_IJNSC_ILi0EEESV_SV_EEEEENSB_IJNSA_10UnderscoreESY_SY_EEEEENS7_6detail27Sm100ImplicitGemmTileTraitsINSA_20SM90_TMA_LOAD_IM2COLENSA_14ComposedLayoutINSA_7SwizzleILi3ELi4ELi3EEENSA_18smem_ptr_flag_bitsILi16EEENST_INSB_IJNSC_ILi8EEESH_EEENSB_IJSH_SE_EEEEEEEvEENS12_INSA_23SM90_TMA_LOAD_MULTICASTENS14_IS16_S18_NST_INSB_IJSH_S19_EEENSB_IJSE_SH_EEEEEEEvEEEENS_8epilogue10collective18CollectiveEpilogueINS1M_23Sm100TmaWarpSpecializedILi3ELi2ELi16ELb1ELb0EEEJSJ_NSB_IJNST_ISH_SE_EENST_INSC_ILi32EEESE_EEEEESK_NSB_IJNSB_IJlllEEESE_SV_EEESK_S1W_NS1M_6fusion15FusionCallbacksIS1Q_NS1X_17LinearCombinationISK_fSK_fLNS_15FloatRoundStyleE2EEESJ_S1U_JEEENSA_5SM1004TMEM4LOAD26SM100_TMEM_LOAD_16dp256b4xES13_NS14_INS15_ILi2ELi4ELi3EEES18_NST_INSB_IJS19_S1S_EEENSB_IJS1S_SE_EEEEEEENSA_17SM75_U32x4_LDSM_NENSA_21SM90_TMA_STORE_IM2COLES2B_NSA_17SM90_U32x4_STSM_NENSA_39AutoVectorizingCopyWithAssumedAlignmentILi128EEEEEEvvEEEEvNT_6ParamsE)
        /*0008*/ 	.word	0x0000005e


	//----- nvinfo : EIATTR_FRAME_SIZE
	.align		4
.L_19:
        /*000c*/ 	.byte	0x04, 0x11
        /*000e*/ 	.short	(.L_21 - .L_20)
	.align		4
.L_20:
        /*0010*/ 	.word	index@($__internal_2_$__cuda_sm10x_tcgen05_guardrail_trap_unallocated_columns_being_dealloced)
        /*0014*/ 	.word	0x00000008


	//----- nvinfo : EIATTR_FRAME_SIZE
	.align		4
.L_21:
        /*0018*/ 	.byte	0x04, 0x11
        /*001a*/ 	.short	(.L_23 - .L_22)
	.align		4
.L_22:
        /*001c*/ 	.word	index@($__internal_1_$__cuda_sm10x_tcgen05_guardrail_trap_phase_invalid_during_alloc)
        /*0020*/ 	.word	0x00000008


	//----- nvinfo : EIATTR_FRAME_SIZE
	.align		4
.L_23:
        /*0024*/ 	.byte	0x04, 0x11
        /*0026*/ 	.short	(.L_25 - .L_24)
	.align		4
.L_24:
        /*0028*/ 	.word	index@($__internal_0_$__cuda_sm10x_tcgen05_guardrail_trap_col_being_dealloced_not_returned_by_alloc)
        /*002c*/ 	.word	0x00000008


	//----- nvinfo : EIATTR_FRAME_SIZE
	.align		4
.L_25:
        /*0030*/ 	.byte	0x04, 0x11
        /*0032*/ 	.short	(.L_27 - .L_26)
	.align		4
.L_26:
        /*0034*/ 	.word	index@(_ZN7cutlass13device_kernelINS_4conv6kernel13ConvUniversalINS1_16ConvProblemShapeILNS1_8OperatorE1ELi2EEENS1_10collective14CollectiveConvINS1_47MainloopSm100TmaUmmaWarpSpecializedImplicitGemmILS5_1ELi13ELi2ELi1ELi2EN4cute5tupleIJNSA_1CILi2EEENSC_ILi1EEESE_EEEEENSB_IJNSC_ILi64EEESH_NSB_IJSH_EEEEEENS_10bfloat16_tESK_NSA_8TiledMMAINSA_8MMA_AtomIJNSA_20SM100_MMA_F16BF16_SSISK_SK_fLi64ELi64ELNSA_4UMMA5MajorE0ELSP_1ELNSO_7ScaleInE0ELSQ_0EEEEEENSA_6LayoutINSB_IJSE_SE_SE_EEENSB_IJNSC_ILi0EEESV_SV_EEEEENSB_IJNSA_10UnderscoreESY_SY_EEEEENS7_6detail27Sm100ImplicitGemmTileTraitsINSA_20SM90_TMA_LOAD_IM2COLENSA_14ComposedLayoutINSA_7SwizzleILi3ELi4ELi3EEENSA_18smem_ptr_flag_bitsILi16EEENST_INSB_IJNSC_ILi8EEESH_EEENSB_IJSH_SE_EEEEEEEvEENS12_INSA_23SM90_TMA_LOAD_MULTICASTENS14_IS16_S18_NST_INSB_IJSH_S19_EEENSB_IJSE_SH_EEEEEEEvEEEENS_8epilogue10collective18CollectiveEpilogueINS1M_23Sm100TmaWarpSpecializedILi3ELi2ELi16ELb1ELb0EEEJSJ_NSB_IJNST_ISH_SE_EENST_INSC_ILi32EEESE_EEEEESK_NSB_IJNSB_IJlllEEESE_SV_EEESK_S1W_NS1M_6fusion15FusionCallbacksIS1Q_NS1X_17LinearCombinationISK_fSK_fLNS_15FloatRoundStyleE2EEESJ_S1U_JEEENSA_5SM1004TMEM4LOAD26SM100_TMEM_LOAD_16dp256b4xES13_NS14_INS15_ILi2ELi4ELi3EEES18_NST_INSB_IJS19_S1S_EEENSB_IJS1S_SE_EEEEEEENSA_17SM75_U32x4_LDSM_NENSA_21SM90_TMA_STORE_IM2COLES2B_NSA_17SM90_U32x4_STSM_NENSA_39AutoVectorizingCopyWithAssumedAlignmentILi128EEEEEEvvEEEEvNT_6ParamsE)
        /*0038*/ 	.word	0x00000008


	//----- nvinfo : EIATTR_MIN_STACK_SIZE
	.align		4
.L_27:
        /*003c*/ 	.byte	0x04, 0x12
        /*003e*/ 	.short	(.L_29 - .L_28)
	.align		4
.L_28:
        /*0040*/ 	.word	index@(_ZN7cutlass13device_kernelINS_4conv6kernel13ConvUniversalINS1_16ConvProblemShapeILNS1_8OperatorE1ELi2EEENS1_10collective14CollectiveConvINS1_47MainloopSm100TmaUmmaWarpSpecializedImplicitGemmILS5_1ELi13ELi2ELi1ELi2EN4cute5tupleIJNSA_1CILi2EEENSC_ILi1EEESE_EEEEENSB_IJNSC_ILi64EEESH_NSB_IJSH_EEEEEENS_10bfloat16_tESK_NSA_8TiledMMAINSA_8MMA_AtomIJNSA_20SM100_MMA_F16BF16_SSISK_SK_fLi64ELi64ELNSA_4UMMA5MajorE0ELSP_1ELNSO_7ScaleInE0ELSQ_0EEEEEENSA_6LayoutINSB_IJSE_SE_SE_EEENSB_IJNSC_ILi0EEESV_SV_EEEEENSB_IJNSA_10UnderscoreESY_SY_EEEEENS7_6detail27Sm100ImplicitGemmTileTraitsINSA_20SM90_TMA_LOAD_IM2COLENSA_14ComposedLayoutINSA_7SwizzleILi3ELi4ELi3EEENSA_18smem_ptr_flag_bitsILi16EEENST_INSB_IJNSC_ILi8EEESH_EEENSB_IJSH_SE_EEEEEEEvEENS12_INSA_23SM90_TMA_LOAD_MULTICASTENS14_IS16_S18_NST_INSB_IJSH_S19_EEENSB_IJSE_SH_EEEEEEEvEEEENS_8epilogue10collective18CollectiveEpilogueINS1M_23Sm100TmaWarpSpecializedILi3ELi2ELi16ELb1ELb0EEEJSJ_NSB_IJNST_ISH_SE_EENST_INSC_ILi32EEESE_EEEEESK_NSB_IJNSB_IJlllEEESE_SV_EEESK_S1W_NS1M_6fusion15FusionCallbacksIS1Q_NS1X_17LinearCombinationISK_fSK_fLNS_15FloatRoundStyleE2EEESJ_S1U_JEEENSA_5SM1004TMEM4LOAD26SM100_TMEM_LOAD_16dp256b4xES13_NS14_INS15_ILi2ELi4ELi3EEES18_NST_INSB_IJS19_S1S_EEENSB_IJS1S_SE_EEEEEEENSA_17SM75_U32x4_LDSM_NENSA_21SM90_TMA_STORE_IM2COLES2B_NSA_17SM90_U32x4_STSM_NENSA_39AutoVectorizingCopyWithAssumedAlignmentILi128EEEEEEvvEEEEvNT_6ParamsE)
        /*0044*/ 	.word	0x00000008
.L_29:


//--------------------- .nv.compat                --------------------------
	.section	.nv.compat,"",@"SHT_CUDA_COMPAT_INFO"
	.align	4
        /*0000*/ 	.byte	0x02, 0x09, 0x01, 0x00, 0x02, 0x02, 0x02, 0x00, 0x02, 0x05, 0x05, 0x00, 0x03, 0x07, 0x01, 0x01
        /*0010*/ 	.byte	0x02, 0x03, 0x01, 0x00, 0x02, 0x06, 0x01, 0x00, 0x04, 0x0b, 0x08, 0x00, 0x09, 0x00, 0x00, 0x00
        /*0020*/ 	.byte	0x00, 0x00, 0x00, 0x00


//--------------------- .nv.info._ZN7cutlass13device_kernelINS_4conv6kernel13ConvUniversalINS1_16ConvProblemShapeILNS1_8OperatorE1ELi2EEENS1_10collective14CollectiveConvINS1_47MainloopSm100TmaUmmaWarpSpecializedImplicitGemmILS5_1ELi13ELi2ELi1ELi2EN4cute5tupleIJNSA_1CILi2EEENSC_ILi1EEESE_EEEEENSB_IJNSC_ILi64EEESH_NSB_IJSH_EEEEEENS_10bfloat16_tESK_NSA_8TiledMMAINSA_8MMA_AtomIJNSA_20SM100_MMA_F16BF16_SSISK_SK_fLi64ELi64ELNSA_4UMMA5MajorE0ELSP_1ELNSO_7ScaleInE0ELSQ_0EEEEEENSA_6LayoutINSB_IJSE_SE_SE_EEENSB_IJNSC_ILi0EEESV_SV_EEEEENSB_IJNSA_10UnderscoreESY_SY_EEEEENS7_6detail27Sm100ImplicitGemmTileTraitsINSA_20SM90_TMA_LOAD_IM2COLENSA_14ComposedLayoutINSA_7SwizzleILi3ELi4ELi3EEENSA_18smem_ptr_flag_bitsILi16EEENST_INSB_IJNSC_ILi8EEESH_EEENSB_IJSH_SE_EEEEEEEvEENS12_INSA_23SM90_TMA_LOAD_MULTICASTENS14_IS16_S18_NST_INSB_IJSH_S19_EEENSB_IJSE_SH_EEEEEEEvEEEENS_8epilogue10collective18CollectiveEpilogueINS1M_23Sm100TmaWarpSpecializedILi3ELi2ELi16ELb1ELb0EEEJSJ_NSB_IJNST_ISH_SE_EENST_INSC_ILi32EEESE_EEEEESK_NSB_IJNSB_IJlllEEESE_SV_EEESK_S1W_NS1M_6fusion15FusionCallbacksIS1Q_NS1X_17LinearCombinationISK_fSK_fLNS_15FloatRoundStyleE2EEESJ_S1U_JEEENSA_5SM1004TMEM4LOAD26SM100_TMEM_LOAD_16dp256b4xES13_NS14_INS15_ILi2ELi4ELi3EEES18_NST_INSB_IJS19_S1S_EEENSB_IJS1S_SE_EEEEEEENSA_17SM75_U32x4_LDSM_NENSA_21SM90_TMA_STORE_IM2COLES2B_NSA_17SM90_U32x4_STSM_NENSA_39AutoVectorizingCopyWithAssumedAlignmentILi128EEEEEEvvEEEEvNT_6ParamsE --------------------------
	.section	.nv.info._ZN7cutlass13device_kernelINS_4conv6kernel13ConvUniversalINS1_16ConvProblemShapeILNS1_8OperatorE1ELi2EEENS1_10collective14CollectiveConvINS1_47MainloopSm100TmaUmmaWarpSpecializedImplicitGemmILS5_1ELi13ELi2ELi1ELi2EN4cute5tupleIJNSA_1CILi2EEENSC_ILi1EEESE_EEEEENSB_IJNSC_ILi64EEESH_NSB_IJSH_EEEEEENS_10bfloat16_tESK_NSA_8TiledMMAINSA_8MMA_AtomIJNSA_20SM100_MMA_F16BF16_SSISK_SK_fLi64ELi64ELNSA_4UMMA5MajorE0ELSP_1ELNSO_7ScaleInE0ELSQ_0EEEEEENSA_6LayoutINSB_IJSE_SE_SE_EEENSB_IJNSC_ILi0EEESV_SV_EEEEENSB_IJNSA_10UnderscoreESY_SY_EEEEENS7_6detail27Sm100ImplicitGemmTileTraitsINSA_20SM90_TMA_LOAD_IM2COLENSA_14ComposedLayoutINSA_7SwizzleILi3ELi4ELi3EEENSA_18smem_ptr_flag_bitsILi16EEENST_INSB_IJNSC_ILi8EEESH_EEENSB_IJSH_SE_EEEEEEEvEENS12_INSA_23SM90_TMA_LOAD_MULTICASTENS14_IS16_S18_NST_INSB_IJSH_S19_EEENSB_IJSE_SH_EEEEEEEvEEEENS_8epilogue10collective18CollectiveEpilogueINS1M_23Sm100TmaWarpSpecializedILi3ELi2ELi16ELb1ELb0EEEJSJ_NSB_IJNST_ISH_SE_EENST_INSC_ILi32EEESE_EEEEESK_NSB_IJNSB_IJlllEEESE_SV_EEESK_S1W_NS1M_6fusion15FusionCallbacksIS1Q_NS1X_17LinearCombinationISK_fSK_fLNS_15FloatRoundStyleE2EEESJ_S1U_JEEENSA_5SM1004TMEM4LOAD26SM100_TMEM_LOAD_16dp256b4xES13_NS14_INS15_ILi2ELi4ELi3EEES18_NST_INSB_IJS19_S1S_EEENSB_IJS1S_SE_EEEEEEENSA_17SM75_U32x4_LDSM_NENSA_21SM90_TMA_STORE_IM2COLES2B_NSA_17SM90_U32x4_STSM_NENSA_39AutoVectorizingCopyWithAssumedAlignmentILi128EEEEEEvvEEEEvNT_6ParamsE,"",@"SHT_CUDA_INFO"
	.sectionflags	@""
	.align	4


	//----- nvinfo : EIATTR_CUDA_API_VERSION
	.align		4
        /*0000*/ 	.byte	0x04, 0x37
        /*0002*/ 	.short	(.L_31 - .L_30)
.L_30:
        /*0004*/ 	.word	0x00000082


	//----- nvinfo : EIATTR_KPARAM_INFO
	.align		4
.L_31:
        /*0008*/ 	.byte	0x04, 0x17
        /*000a*/ 	.short	(.L_33 - .L_32)
.L_32:
        /*000c*/ 	.word	0x00000000
        /*0010*/ 	.short	0x0000
        /*0012*/ 	.short	0x0000
        /*0014*/ 	.byte	0x00, 0xf0, 0x01, 0x20


	//----- nvinfo : EIATTR_AT_ENTRY_FRAGMENTS
	.align		4
.L_33:
        /*0018*/ 	.byte	0x04, 0x4f
        /*001a*/ 	.short	(.L_35 - .L_34)


	//   ....[0]....
.L_34:
        /*001c*/ 	.word	0x00000006


	//----- nvinfo : EIATTR_RESERVED_SMEM_USED
	.align		4
.L_35:
        /*0020*/ 	.byte	0x01, 0x41
	.zero		2


	//----- nvinfo : EIATTR_SPARSE_MMA_MASK
	.align		4
        /*0024*/ 	.byte	0x03, 0x50
        /*0026*/ 	.short	0x0000


	//----- nvinfo : EIATTR_TCGEN05_1CTA_USED
	.align		4
        /*0028*/ 	.byte	0x01, 0x51
	.zero		2


	//----- nvinfo : EIATTR_MAXREG_COUNT
	.align		4
        /*002c*/ 	.byte	0x03, 0x1b
        /*002e*/ 	.short	0x00ff


	//----- nvinfo : EIATTR_NUM_BARRIERS
	.align		4
        /*0030*/ 	.byte	0x02, 0x4c
        /*0032*/ 	.byte	0x07
	.zero		1


	//----- nvinfo : EIATTR_EXTERNS
	.align		4
        /*0034*/ 	.byte	0x04, 0x0f
        /*0036*/ 	.short	(.L_37 - .L_36)


	//   ....[0]....
	.align		4
.L_36:
        /*0038*/ 	.word	index@(__assertfail)


	//----- nvinfo : EIATTR_MERCURY_ISA_VERSION
	.align		4
.L_37:
        /*003c*/ 	.byte	0x03, 0x5f
        /*003e*/ 	.short	0x0101


	//----- nvinfo : EIATTR_INT_WARP_WIDE_INSTR_OFFSETS
	.align		4
        /*0040*/ 	.byte	0x04, 0x31
        /*0042*/ 	.short	(.L_39 - .L_38)


	//   ....[0]....
.L_38:
        /*0044*/ 	.word	0x000040d0


	//   ....[1]....
        /*0048*/ 	.word	0x000040f0


	//   ....[2]....
        /*004c*/ 	.word	0x00004120


	//   ....[3]....
        /*0050*/ 	.word	0x00004ba0


	//   ....[4]....
        /*0054*/ 	.word	0x00004c00


	//   ....[5]....
        /*0058*/ 	.word	0x00004e60


	//   ....[6]....
        /*005c*/ 	.word	0x00004e70


	//----- nvinfo : EIATTR_COOP_GROUP_MASK_REGIDS
	.align		4
.L_39:
        /*0060*/ 	.byte	0x04, 0x29
        /*0062*/ 	.short	(.L_41 - .L_40)


	//   ....[0]....
.L_40:
        /*0064*/ 	.word	0xffffffff


	//   ....[1]....
        /*0068*/ 	.word	0xffffffff


	//   ....[2]....
        /*006c*/ 	.word	0xffffffff


	//   ....[3]....
        /*0070*/ 	.word	0xffffffff


	//   ....[4]....
        /*0074*/ 	.word	0xffffffff


	//   ....[5]....
        /*0078*/ 	.word	0xffffffff


	//   ....[6]....
        /*007c*/ 	.word	0xffffffff


	//   ....[7]....
        /*0080*/ 	.word	0xffffffff


	//   ....[8]....
        /*0084*/ 	.word	0xffffffff


	//   ....[9]....
        /*0088*/ 	.word	0xffffffff


	//   ....[10]....
        /*008c*/ 	.word	0xffffffff


	//   ....[11]....
        /*0090*/ 	.word	0xffffffff


	//   ....[12]....
        /*0094*/ 	.word	0xffffffff


	//----- nvinfo : EIATTR_COOP_GROUP_INSTR_OFFSETS
	.align		4
.L_41:
        /*0098*/ 	.byte	0x04, 0x28
        /*009a*/ 	.short	(.L_43 - .L_42)


	//   ....[0]....
.L_42:
        /*009c*/ 	.word	0x000000a0


	//   ....[1]....
        /*00a0*/ 	.word	0x000004e0


	//   ....[2]....
        /*00a4*/ 	.word	0x000007c0


	//   ....[3]....
        /*00a8*/ 	.word	0x00000940


	//   ....[4]....
        /*00ac*/ 	.word	0x00000a40


	//   ....[5]....
        /*00b0*/ 	.word	0x00000b90


	//   ....[6]....
        /*00b4*/ 	.word	0x00000d90


	//   ....[7]....
        /*00b8*/ 	.word	0x00002430


	//   ....[8]....
        /*00bc*/ 	.word	0x00003420


	//   ....[9]....
        /*00c0*/ 	.word	0x00003630


	//   ....[10]....
        /*00c4*/ 	.word	0x00003660


	//   ....[11]....
        /*00c8*/ 	.word	0x00003fb0


	//   ....[12]....
        /*00cc*/ 	.word	0x000041f0


	//----- nvinfo : EIATTR_VRC_CTA_INIT_COUNT
	.align		4
.L_43:
        /*00d0*/ 	.byte	0x02, 0x4a
        /*00d2*/ 	.byte	0x80
	.zero		1


	//----- nvinfo : EIATTR_SYSCALL_OFFSETS
	.align		4
        /*00d4*/ 	.byte	0x04, 0x46
        /*00d6*/ 	.short	(.L_45 - .L_44)


	//   ....[0]....
.L_44:
        /*00d8*/ 	.word	0x00005b60


	//   ....[1]....
        /*00dc*/ 	.word	0x00005c50


	//   ....[2]....
        /*00e0*/ 	.word	0x000064a0


	//   ....[3]....
        /*00e4*/ 	.word	0x00006e00


	//----- nvinfo : EIATTR_MBARRIER_INSTR_OFFSETS
	.align		4
.L_45:
        /*00e8*/ 	.byte	0x04, 0x39
        /*00ea*/ 	.short	(.L_47 - .L_46)


	//   ....[0]....
.L_46:
        /*00ec*/ 	.word	0x00000600
        /*00f0*/ 	.word	0x000000ff
        /*00f4*/ 	.word	0x00000000
        /*00f8*/ 	.short	0x0100
        /*00fa*/ 	.byte	0x07
	.zero		1


	//   ....[1]....
        /*00fc*/ 	.word	0x00000610
        /*0100*/ 	.word	0x000000ff
        /*0104*/ 	.word	0x00000068
        /*0108*/ 	.short	0x0100
        /*010a*/ 	.byte	0x07
	.zero		1


	//   ....[2]....
        /*010c*/ 	.word	0x00000620
        /*0110*/ 	.word	0x000000ff
        /*0114*/ 	.word	0x00000008
        /*0118*/ 	.short	0x0100
        /*011a*/ 	.byte	0x07
	.zero		1


	//   ....[3]....
        /*011c*/ 	.word	0x00000630
        /*0120*/ 	.word	0x000000ff
        /*0124*/ 	.word	0x00000070
        /*0128*/ 	.short	0x0100
        /*012a*/ 	.byte	0x07
	.zero		1


	//   ....[4]....
        /*012c*/ 	.word	0x00000640
        /*0130*/ 	.word	0x000000ff
        /*0134*/ 	.word	0x00000010
        /*0138*/ 	.short	0x0100
        /*013a*/ 	.byte	0x07
	.zero		1


	//   ....[5]....
        /*013c*/ 	.word	0x00000650
        /*0140*/ 	.word	0x000000ff
        /*0144*/ 	.word	0x00000078
        /*0148*/ 	.short	0x0100
        /*014a*/ 	.byte	0x07
	.zero		1


	//   ....[6]....
        /*014c*/ 	.word	0x00000660
        /*0150*/ 	.word	0x000000ff
        /*0154*/ 	.word	0x00000018
        /*0158*/ 	.short	0x0100
        /*015a*/ 	.byte	0x07
	.zero		1


	//   ....[7]....
        /*015c*/ 	.word	0x00000670
        /*0160*/ 	.word	0x000000ff
        /*0164*/ 	.word	0x00000080
        /*0168*/ 	.short	0x0100
        /*016a*/ 	.byte	0x07
	.zero		1


	//   ....[8]....
        /*016c*/ 	.word	0x00000680
        /*0170*/ 	.word	0x000000ff
        /*0174*/ 	.word	0x00000020
        /*0178*/ 	.short	0x0100
        /*017a*/ 	.byte	0x07
	.zero		1


	//   ....[9]....
        /*017c*/ 	.word	0x00000690
        /*0180*/ 	.word	0x000000ff
        /*0184*/ 	.word	0x00000088
        /*0188*/ 	.short	0x0100
        /*018a*/ 	.byte	0x07
	.zero		1


	//   ....[10]....
        /*018c*/ 	.word	0x000006a0
        /*0190*/ 	.word	0x000000ff
        /*0194*/ 	.word	0x00000028
        /*0198*/ 	.short	0x0100
        /*019a*/ 	.byte	0x07
	.zero		1


	//   ....[11]....
        /*019c*/ 	.word	0x000006b0
        /*01a0*/ 	.word	0x000000ff
        /*01a4*/ 	.word	0x00000090
        /*01a8*/ 	.short	0x0100
        /*01aa*/ 	.byte	0x07
	.zero		1


	//   ....[12]....
        /*01ac*/ 	.word	0x000006c0
        /*01b0*/ 	.word	0x000000ff
        /*01b4*/ 	.word	0x00000030
        /*01b8*/ 	.short	0x0100
        /*01ba*/ 	.byte	0x07
	.zero		1


	//   ....[13]....
        /*01bc*/ 	.word	0x000006d0
        /*01c0*/ 	.word	0x000000ff
        /*01c4*/ 	.word	0x00000098
        /*01c8*/ 	.short	0x0100
        /*01ca*/ 	.byte	0x07
	.zero		1


	//   ....[14]....
        /*01cc*/ 	.word	0x000006e0
        /*01d0*/ 	.word	0x000000ff
        /*01d4*/ 	.word	0x00000038
        /*01d8*/ 	.short	0x0100
        /*01da*/ 	.byte	0x07
	.zero		1


	//   ....[15]....
        /*01dc*/ 	.word	0x000006f0
        /*01e0*/ 	.word	0x000000ff
        /*01e4*/ 	.word	0x000000a0
        /*01e8*/ 	.short	0x0100
        /*01ea*/ 	.byte	0x07
	.zero		1


	//   ....[16]....
        /*01ec*/ 	.word	0x00000700
        /*01f0*/ 	.word	0x000000ff
        /*01f4*/ 	.word	0x00000040
        /*01f8*/ 	.short	0x0100
        /*01fa*/ 	.byte	0x07
	.zero		1


	//   ....[17]....
        /*01fc*/ 	.word	0x00000710
        /*0200*/ 	.word	0x000000ff
        /*0204*/ 	.word	0x000000a8
        /*0208*/ 	.short	0x0100
        /*020a*/ 	.byte	0x07
	.zero		1


	//   ....[18]....
        /*020c*/ 	.word	0x00000720
        /*0210*/ 	.word	0x000000ff
        /*0214*/ 	.word	0x00000048
        /*0218*/ 	.short	0x0100
        /*021a*/ 	.byte	0x07
	.zero		1


	//   ....[19]....
        /*021c*/ 	.word	0x00000730
        /*0220*/ 	.word	0x000000ff
        /*0224*/ 	.word	0x000000b0
        /*0228*/ 	.short	0x0100
        /*022a*/ 	.byte	0x07
	.zero		1


	//   ....[20]....
        /*022c*/ 	.word	0x00000740
        /*0230*/ 	.word	0x000000ff
        /*0234*/ 	.word	0x00000050
        /*0238*/ 	.short	0x0100
        /*023a*/ 	.byte	0x07
	.zero		1


	//   ....[21]....
        /*023c*/ 	.word	0x00000750
        /*0240*/ 	.word	0x000000ff
        /*0244*/ 	.word	0x000000b8
        /*0248*/ 	.short	0x0100
        /*024a*/ 	.byte	0x07
	.zero		1


	//   ....[22]....
        /*024c*/ 	.word	0x00000760
        /*0250*/ 	.word	0x000000ff
        /*0254*/ 	.word	0x00000058
        /*0258*/ 	.short	0x0100
        /*025a*/ 	.byte	0x07
	.zero		1


	//   ....[23]....
        /*025c*/ 	.word	0x00000770
        /*0260*/ 	.word	0x000000ff
        /*0264*/ 	.word	0x000000c0
        /*0268*/ 	.short	0x0100
        /*026a*/ 	.byte	0x07
	.zero		1


	//   ....[24]....
        /*026c*/ 	.word	0x00000780
        /*0270*/ 	.word	0x000000ff
        /*0274*/ 	.word	0x00000060
        /*0278*/ 	.short	0x0100
        /*027a*/ 	.byte	0x07
	.zero		1


	//   ....[25]....
        /*027c*/ 	.word	0x00000790
        /*0280*/ 	.word	0x000000ff
        /*0284*/ 	.word	0x000000c8
        /*0288*/ 	.short	0x0100
        /*028a*/ 	.byte	0x07
	.zero		1


	//   ....[26]....
        /*028c*/ 	.word	0x000008d0
        /*0290*/ 	.word	0x000000ff
        /*0294*/ 	.word	0x000000d0
        /*0298*/ 	.short	0x0100
        /*029a*/ 	.byte	0x07
	.zero		1


	//   ....[27]....
        /*029c*/ 	.word	0x000008e0
        /*02a0*/ 	.word	0x000000ff
        /*02a4*/ 	.word	0x000000e8
        /*02a8*/ 	.short	0x0100
        /*02aa*/ 	.byte	0x07
	.zero		1


	//   ....[28]....
        /*02ac*/ 	.word	0x000008f0
        /*02b0*/ 	.word	0x000000ff
        /*02b4*/ 	.word	0x000000d8
        /*02b8*/ 	.short	0x0100
        /*02ba*/ 	.byte	0x07
	.zero		1


	//   ....[29]....
        /*02bc*/ 	.word	0x00000900
        /*02c0*/ 	.word	0x000000ff
        /*02c4*/ 	.word	0x000000f0
        /*02c8*/ 	.short	0x0100
        /*02ca*/ 	.byte	0x07
	.zero		1


	//   ....[30]....
        /*02cc*/ 	.word	0x00000910
        /*02d0*/ 	.word	0x000000ff
        /*02d4*/ 	.word	0x000000e0
        /*02d8*/ 	.short	0x0100
        /*02da*/ 	.byte	0x07
	.zero		1


	//   ....[31]....
        /*02dc*/ 	.word	0x00000920
        /*02e0*/ 	.word	0x000000ff
        /*02e4*/ 	.word	0x000000f8
        /*02e8*/ 	.short	0x0100
        /*02ea*/ 	.byte	0x07
	.zero		1


	//   ....[32]....
        /*02ec*/ 	.word	0x00000a10
        /*02f0*/ 	.word	0x000000ff
        /*02f4*/ 	.word	0x00000100
        /*02f8*/ 	.short	0x0100
        /*02fa*/ 	.byte	0x06
	.zero		1


	//   ....[33]....
        /*02fc*/ 	.word	0x00000a20
        /*0300*/ 	.word	0x000000ff
        /*0304*/ 	.word	0x00000108
        /*0308*/ 	.short	0x0100
        /*030a*/ 	.byte	0x06
	.zero		1


	//   ....[34]....
        /*030c*/ 	.word	0x00000b60
        /*0310*/ 	.word	0x000000ff
        /*0314*/ 	.word	0x00000110
        /*0318*/ 	.short	0x0100
        /*031a*/ 	.byte	0x06
	.zero		1


	//   ....[35]....
        /*031c*/ 	.word	0x00000b70
        /*0320*/ 	.word	0x000000ff
        /*0324*/ 	.word	0x00000118
        /*0328*/ 	.short	0x0100
        /*032a*/ 	.byte	0x06
	.zero		1


	//   ....[36]....
        /*032c*/ 	.word	0x00000ca0
        /*0330*/ 	.word	0x000000ff
        /*0334*/ 	.word	0x00000120
        /*0338*/ 	.short	0x0100
        /*033a*/ 	.byte	0x07
	.zero		1


	//   ....[37]....
        /*033c*/ 	.word	0x00000cb0
        /*0340*/ 	.word	0x000000ff
        /*0344*/ 	.word	0x00000130
        /*0348*/ 	.short	0x0100
        /*034a*/ 	.byte	0x07
	.zero		1


	//   ....[38]....
        /*034c*/ 	.word	0x00000cc0
        /*0350*/ 	.word	0x000000ff
        /*0354*/ 	.word	0x00000128
        /*0358*/ 	.short	0x0100
        /*035a*/ 	.byte	0x07
	.zero		1


	//   ....[39]....
        /*035c*/ 	.word	0x00000cd0
        /*0360*/ 	.word	0x000000ff
        /*0364*/ 	.word	0x00000138
        /*0368*/ 	.short	0x0100
        /*036a*/ 	.byte	0x07
	.zero		1


	//   ....[40]....
        /*036c*/ 	.word	0x000017a0
        /*0370*/ 	.word	0x000000ff
        /*0374*/ 	.word	0x00000068
        /*0378*/ 	.short	0x010a
        /*037a*/ 	.byte	0x04
	.zero		1


	//   ....[41]....
        /*037c*/ 	.word	0x00001a50
        /*0380*/ 	.word	0x000000ff
        /*0384*/ 	.word	0x00000068
        /*0388*/ 	.short	0x010a
        /*038a*/ 	.byte	0x09
	.zero		1


	//   ....[42]....
        /*038c*/ 	.word	0x00001be0
        /*0390*/ 	.word	0x000000ff
        /*0394*/ 	.word	0x00000068
        /*0398*/ 	.short	0x010a
        /*039a*/ 	.byte	0x08
	.zero		1


	//   ....[43]....
        /*039c*/ 	.word	0x00001dd0
        /*03a0*/ 	.word	0x000000ff
        /*03a4*/ 	.word	0x00000108
        /*03a8*/ 	.short	0x0101
        /*03aa*/ 	.byte	0x1e
	.zero		1


	//   ....[44]....
        /*03ac*/ 	.word	0x00001df0
        /*03b0*/ 	.word	0x000000ff
        /*03b4*/ 	.word	0x00000068
        /*03b8*/ 	.short	0x010a
        /*03ba*/ 	.byte	0x04
	.zero		1


	//   ....[45]....
        /*03bc*/ 	.word	0x00002080
        /*03c0*/ 	.word	0x000000ff
        /*03c4*/ 	.word	0x00000068
        /*03c8*/ 	.short	0x010a
        /*03ca*/ 	.byte	0x09
	.zero		1


	//   ....[46]....
        /*03cc*/ 	.word	0x00002210
        /*03d0*/ 	.word	0x000000ff
        /*03d4*/ 	.word	0x00000068
        /*03d8*/ 	.short	0x010a
        /*03da*/ 	.byte	0x08
	.zero		1


	//   ....[47]....
        /*03dc*/ 	.word	0x00002440
        /*03e0*/ 	.word	0x000000ff
        /*03e4*/ 	.word	0x00000110
        /*03e8*/ 	.short	0x010a
        /*03ea*/ 	.byte	0x1e
	.zero		1


	//   ....[48]....
        /*03ec*/ 	.word	0x00002500
        /*03f0*/ 	.word	0x000000ff
        /*03f4*/ 	.word	0x00000000
        /*03f8*/ 	.short	0x0101
        /*03fa*/ 	.byte	0x04
	.zero		1


	//   ....[49]....
        /*03fc*/ 	.word	0x000029f0
        /*0400*/ 	.word	0x000000ff
        /*0404*/ 	.word	0x00000000
        /*0408*/ 	.short	0x010a
        /*040a*/ 	.byte	0x04
	.zero		1


	//   ....[50]....
        /*040c*/ 	.word	0x00002a80
        /*0410*/ 	.word	0x000000ff
        /*0414*/ 	.word	0x00000000
        /*0418*/ 	.short	0x010a
        /*041a*/ 	.byte	0x04
	.zero		1


	//   ....[51]....
        /*041c*/ 	.word	0x00002b10
        /*0420*/ 	.word	0x000000ff
        /*0424*/ 	.word	0x00000000
        /*0428*/ 	.short	0x010a
        /*042a*/ 	.byte	0x04
	.zero		1


	//   ....[52]....
        /*042c*/ 	.word	0x00002ba0
        /*0430*/ 	.word	0x000000ff
        /*0434*/ 	.word	0x00000000
        /*0438*/ 	.short	0x010a
        /*043a*/ 	.byte	0x04
	.zero		1


	//   ....[53]....
        /*043c*/ 	.word	0x00002c30
        /*0440*/ 	.word	0x000000ff
        /*0444*/ 	.word	0x00000000
        /*0448*/ 	.short	0x010a
        /*044a*/ 	.byte	0x04
	.zero		1


	//   ....[54]....
        /*044c*/ 	.word	0x00002cc0
        /*0450*/ 	.word	0x000000ff
        /*0454*/ 	.word	0x00000000
        /*0458*/ 	.short	0x010a
        /*045a*/ 	.byte	0x04
	.zero		1


	//   ....[55]....
        /*045c*/ 	.word	0x00002d50
        /*0460*/ 	.word	0x000000ff
        /*0464*/ 	.word	0x00000000
        /*0468*/ 	.short	0x010a
        /*046a*/ 	.byte	0x04
	.zero		1


	//   ....[56]....
        /*046c*/ 	.word	0x00002de0
        /*0470*/ 	.word	0x000000ff
        /*0474*/ 	.word	0x00000000
        /*0478*/ 	.short	0x010a
        /*047a*/ 	.byte	0x04
	.zero		1


	//   ....[57]....
        /*047c*/ 	.word	0x00002e70
        /*0480*/ 	.word	0x000000ff
        /*0484*/ 	.word	0x00000000
        /*0488*/ 	.short	0x010a
        /*048a*/ 	.byte	0x04
	.zero		1


	//   ....[58]....
        /*048c*/ 	.word	0x00002f00
        /*0490*/ 	.word	0x000000ff
        /*0494*/ 	.word	0x00000000
        /*0498*/ 	.short	0x010a
        /*049a*/ 	.byte	0x04
	.zero		1


	//   ....[59]....
        /*049c*/ 	.word	0x00002f90
        /*04a0*/ 	.word	0x000000ff
        /*04a4*/ 	.word	0x00000000
        /*04a8*/ 	.short	0x010a
        /*04aa*/ 	.byte	0x04
	.zero		1


	//   ....[60]....
        /*04ac*/ 	.word	0x00003020
        /*04b0*/ 	.word	0x000000ff
        /*04b4*/ 	.word	0x00000000
        /*04b8*/ 	.short	0x010a
        /*04ba*/ 	.byte	0x04
	.zero		1


	//   ....[61]....
        /*04bc*/ 	.word	0x000030c0
        /*04c0*/ 	.word	0x00000000
        /*04c4*/ 	.word	0x00000000
        /*04c8*/ 	.short	0x010a
        /*04ca*/ 	.byte	0xff
	.zero		1


	//   ....[62]....
        /*04cc*/ 	.word	0x000031f0
        /*04d0*/ 	.word	0x000000ff
        /*04d4*/ 	.word	0x00000118
        /*04d8*/ 	.short	0x010a
        /*04da*/ 	.byte	0x2d
	.zero		1


	//   ....[63]....
        /*04dc*/ 	.word	0x00003290
        /*04e0*/ 	.word	0x000000ff
        /*04e4*/ 	.word	0x00000110
        /*04e8*/ 	.short	0x010a
        /*04ea*/ 	.byte	0x2d
	.zero		1


	//   ....[64]....
        /*04ec*/ 	.word	0x00003330
        /*04f0*/ 	.word	0x000000ff
        /*04f4*/ 	.word	0x00000000
        /*04f8*/ 	.short	0x0101
        /*04fa*/ 	.byte	0x06
	.zero		1


	//   ....[65]....
        /*04fc*/ 	.word	0x00003370
        /*0500*/ 	.word	0x000000ff
        /*0504*/ 	.word	0x00000118
        /*0508*/ 	.short	0x0106
        /*050a*/ 	.byte	0x2d
	.zero		1


	//   ....[66]....
        /*050c*/ 	.word	0x000033b0
        /*0510*/ 	.word	0x00000000
        /*0514*/ 	.word	0x00000118
        /*0518*/ 	.short	0x010a
        /*051a*/ 	.byte	0xff
	.zero		1


	//   ....[67]....
        /*051c*/ 	.word	0x00003910
        /*0520*/ 	.word	0x000000ff
        /*0524*/ 	.word	0x00000110
        /*0528*/ 	.short	0x010a
        /*052a*/ 	.byte	0x06
	.zero		1


	//   ....[68]....
        /*052c*/ 	.word	0x000039c0
        /*0530*/ 	.word	0x000000ff
        /*0534*/ 	.word	0x00000000
        /*0538*/ 	.short	0x0101
        /*053a*/ 	.byte	0x05
	.zero		1


	//   ....[69]....
        /*053c*/ 	.word	0x000039d0
        /*0540*/ 	.word	0x000000ff
        /*0544*/ 	.word	0x00000130
        /*0548*/ 	.short	0x010a
        /*054a*/ 	.byte	0x08
	.zero		1


	//   ....[70]....
        /*054c*/ 	.word	0x00003a60
        /*0550*/ 	.word	0x000000ff
        /*0554*/ 	.word	0x00000000
        /*0558*/ 	.short	0x010a
        /*055a*/ 	.byte	0x04
	.zero		1


	//   ....[71]....
        /*055c*/ 	.word	0x00003ad0
        /*0560*/ 	.word	0x000000ff
        /*0564*/ 	.word	0x00000000
        /*0568*/ 	.short	0x010a
        /*056a*/ 	.byte	0x07
	.zero		1


	//   ....[72]....
        /*056c*/ 	.word	0x00003c00
        /*0570*/ 	.word	0x000000ff
        /*0574*/ 	.word	0x00000000
        /*0578*/ 	.short	0x010a
        /*057a*/ 	.byte	0x04
	.zero		1


	//   ....[73]....
        /*057c*/ 	.word	0x00003f00
        /*0580*/ 	.word	0x000000ff
        /*0584*/ 	.word	0x00000000
        /*0588*/ 	.short	0x010a
        /*058a*/ 	.byte	0x05
	.zero		1


	//   ....[74]....
        /*058c*/ 	.word	0x00003f90
        /*0590*/ 	.word	0x000000ff
        /*0594*/ 	.word	0x00000000
        /*0598*/ 	.short	0x010a
        /*059a*/ 	.byte	0x07
	.zero		1


	//   ....[75]....
        /*059c*/ 	.word	0x00004450
        /*05a0*/ 	.word	0x000000ff
        /*05a4*/ 	.word	0x00000110
        /*05a8*/ 	.short	0x010a
        /*05aa*/ 	.byte	0x0f
	.zero		1


	//   ....[76]....
        /*05ac*/ 	.word	0x000044f0
        /*05b0*/ 	.word	0x000000ff
        /*05b4*/ 	.word	0x00000000
        /*05b8*/ 	.short	0x0101
        /*05ba*/ 	.byte	0x0e
	.zero		1


	//   ....[77]....
        /*05bc*/ 	.word	0x00004810
        /*05c0*/ 	.word	0x000000ff
        /*05c4*/ 	.word	0x00000108
        /*05c8*/ 	.short	0x010a
        /*05ca*/ 	.byte	0x0f
	.zero		1


	//   ....[78]....
        /*05cc*/ 	.word	0x00004a30
        /*05d0*/ 	.word	0x000000ff
        /*05d4*/ 	.word	0x000000e8
        /*05d8*/ 	.short	0x010a
        /*05da*/ 	.byte	0x13
	.zero		1


	//   ....[79]....
        /*05dc*/ 	.word	0x00004d40
        /*05e0*/ 	.word	0x000000ff
        /*05e4*/ 	.word	0x000000d0
        /*05e8*/ 	.short	0x010b
        /*05ea*/ 	.byte	0x13
	.zero		1


	//   ....[80]....
        /*05ec*/ 	.word	0x00004dc0
        /*05f0*/ 	.word	0x000000ff
        /*05f4*/ 	.word	0x00000000
        /*05f8*/ 	.short	0x0101
        /*05fa*/ 	.byte	0x15
	.zero		1


	//   ....[81]....
        /*05fc*/ 	.word	0x00004df0
        /*0600*/ 	.word	0x000000ff
        /*0604*/ 	.word	0x000000e8
        /*0608*/ 	.short	0x010a
        /*060a*/ 	.byte	0x11
	.zero		1


	//   ....[82]....
        /*060c*/ 	.word	0x00004fb0
        /*0610*/ 	.word	0x000000ff
        /*0614*/ 	.word	0x000000d0
        /*0618*/ 	.short	0x010b
        /*061a*/ 	.byte	0x11
	.zero		1


	//   ....[83]....
        /*061c*/ 	.word	0x00005020
        /*0620*/ 	.word	0x000000ff
        /*0624*/ 	.word	0x00000000
        /*0628*/ 	.short	0x0101
        /*062a*/ 	.byte	0x14
	.zero		1


	//   ....[84]....
        /*062c*/ 	.word	0x00005070
        /*0630*/ 	.word	0x000000ff
        /*0634*/ 	.word	0x00000000
        /*0638*/ 	.short	0x010a
        /*063a*/ 	.byte	0x04
	.zero		1


	//   ....[85]....
        /*063c*/ 	.word	0x00005100
        /*0640*/ 	.word	0x000000ff
        /*0644*/ 	.word	0x00000000
        /*0648*/ 	.short	0x010a
        /*064a*/ 	.byte	0x04
	.zero		1


	//   ....[86]....
        /*064c*/ 	.word	0x000051a0
        /*0650*/ 	.word	0x00000000
        /*0654*/ 	.word	0x00000000
        /*0658*/ 	.short	0x010a
        /*065a*/ 	.byte	0xff
	.zero		1


	//   ....[87]....
        /*065c*/ 	.word	0x00005530
        /*0660*/ 	.word	0x000000ff
        /*0664*/ 	.word	0x00000110
        /*0668*/ 	.short	0x010a
        /*066a*/ 	.byte	0x32
	.zero		1


	//   ....[88]....
        /*066c*/ 	.word	0x00005650
        /*0670*/ 	.word	0x000000ff
        /*0674*/ 	.word	0x00000000
        /*0678*/ 	.short	0x0101
        /*067a*/ 	.byte	0x04
	.zero		1


	//   ....[89]....
        /*067c*/ 	.word	0x00006090
        /*0680*/ 	.word	0x00000000
        /*0684*/ 	.word	0x000000d0
        /*0688*/ 	.short	0x010a
        /*068a*/ 	.byte	0xff
	.zero		1


	//   ....[90]....
        /*068c*/ 	.word	0x00006110
        /*0690*/ 	.word	0x00000054
        /*0694*/ 	.word	0x00000120
        /*0698*/ 	.short	0x010a
        /*069a*/ 	.byte	0xff
	.zero		1


	//   ....[91]....
        /*069c*/ 	.word	0x000061f0
        /*06a0*/ 	.word	0x00000000
        /*06a4*/ 	.word	0x000000d0
        /*06a8*/ 	.short	0x010a
        /*06aa*/ 	.byte	0xff
	.zero		1


	//   ....[92]....
        /*06ac*/ 	.word	0x00006380
        /*06b0*/ 	.word	0x00000054
        /*06b4*/ 	.word	0x00000120
        /*06b8*/ 	.short	0x010a
        /*06ba*/ 	.byte	0xff
	.zero		1


	//   ....[93]....
        /*06bc*/ 	.word	0x00006b60
        /*06c0*/ 	.word	0x00000000
        /*06c4*/ 	.word	0x00000000
        /*06c8*/ 	.short	0x0101
        /*06ca*/ 	.byte	0xff
	.zero		1


	//   ....[94]....
        /*06cc*/ 	.word	0x00006b70
        /*06d0*/ 	.word	0x00000003
        /*06d4*/ 	.word	0x000000d0
        /*06d8*/ 	.short	0x010a
        /*06da*/ 	.byte	0xff
	.zero		1


	//   ....[95]....
        /*06dc*/ 	.word	0x00006c30
        /*06e0*/ 	.word	0x00000003
        /*06e4*/ 	.word	0x000000d0
        /*06e8*/ 	.short	0x010a
        /*06ea*/ 	.byte	0xff
	.zero		1


	//   ....[96]....
        /*06ec*/ 	.word	0x00006f70
        /*06f0*/ 	.word	0x000000ff
        /*06f4*/ 	.word	0x00000000
        /*06f8*/ 	.short	0x0101
        /*06fa*/ 	.byte	0x05
	.zero		1


	//   ....[97]....
        /*06fc*/ 	.word	0x00007530
        /*0700*/ 	.word	0x00000002
        /*0704*/ 	.word	0x00000000
        /*0708*/ 	.short	0x0101
        /*070a*/ 	.byte	0xff
	.zero		1


	//   ....[98]....
        /*070c*/ 	.word	0x00007770
        /*0710*/ 	.word	0x000000ff
        /*0714*/ 	.word	0x00000000
        /*0718*/ 	.short	0x0101
        /*071a*/ 	.byte	0x04
	.zero		1


	//   ....[99]....
        /*071c*/ 	.word	0x000077a0
        /*0720*/ 	.word	0x00000002
        /*0724*/ 	.word	0x00000068
        /*0728*/ 	.short	0x010a
        /*072a*/ 	.byte	0xff
	.zero		1


	//   ....[100]....
        /*072c*/ 	.word	0x00007800
        /*0730*/ 	.word	0x00000002
        /*0734*/ 	.word	0x00000068
        /*0738*/ 	.short	0x010a
        /*073a*/ 	.byte	0xff
	.zero		1


	//   ....[101]....
        /*073c*/ 	.word	0x00007860
        /*0740*/ 	.word	0x00000002
        /*0744*/ 	.word	0x00000110
        /*0748*/ 	.short	0x010a
        /*074a*/ 	.byte	0xff
	.zero		1


	//   ....[102]....
        /*074c*/ 	.word	0x000078c0
        /*0750*/ 	.word	0x00000000
        /*0754*/ 	.word	0x00000000
        /*0758*/ 	.short	0x010a
        /*075a*/ 	.byte	0xff
	.zero		1


	//   ....[103]....
        /*075c*/ 	.word	0x00007920
        /*0760*/ 	.word	0x00000000
        /*0764*/ 	.word	0x00000000
        /*0768*/ 	.short	0x010a
        /*076a*/ 	.byte	0xff
	.zero		1


	//   ....[104]....
        /*076c*/ 	.word	0x00007980
        /*0770*/ 	.word	0x00000000
        /*0774*/ 	.word	0x00000000
        /*0778*/ 	.short	0x010a
        /*077a*/ 	.byte	0xff
	.zero		1


	//   ....[105]....
        /*077c*/ 	.word	0x000079e0
        /*0780*/ 	.word	0x00000000
        /*0784*/ 	.word	0x00000000
        /*0788*/ 	.short	0x010a
        /*078a*/ 	.byte	0xff
	.zero		1


	//   ....[106]....
        /*078c*/ 	.word	0x00007a40
        /*0790*/ 	.word	0x00000000
        /*0794*/ 	.word	0x00000000
        /*0798*/ 	.short	0x010a
        /*079a*/ 	.byte	0xff
	.zero		1


	//   ....[107]....
        /*079c*/ 	.word	0x00007aa0
        /*07a0*/ 	.word	0x00000000
        /*07a4*/ 	.word	0x00000000
        /*07a8*/ 	.short	0x010a
        /*07aa*/ 	.byte	0xff
	.zero		1


	//   ....[108]....
        /*07ac*/ 	.word	0x00007b00
        /*07b0*/ 	.word	0x00000000
        /*07b4*/ 	.word	0x00000000
        /*07b8*/ 	.short	0x010a
        /*07ba*/ 	.byte	0xff
	.zero		1


	//   ....[109]....
        /*07bc*/ 	.word	0x00007b60
        /*07c0*/ 	.word	0x00000000
        /*07c4*/ 	.word	0x00000000
        /*07c8*/ 	.short	0x010a
        /*07ca*/ 	.byte	0xff
	.zero		1


	//   ....[110]....
        /*07cc*/ 	.word	0x00007bc0
        /*07d0*/ 	.word	0x00000000
        /*07d4*/ 	.word	0x00000000
        /*07d8*/ 	.short	0x010a
        /*07da*/ 	.byte	0xff
	.zero		1


	//   ....[111]....
        /*07dc*/ 	.word	0x00007c20
        /*07e0*/ 	.word	0x00000000
        /*07e4*/ 	.word	0x00000000
        /*07e8*/ 	.short	0x010a
        /*07ea*/ 	.byte	0xff
	.zero		1


	//   ....[112]....
        /*07ec*/ 	.word	0x00007c80
        /*07f0*/ 	.word	0x00000000
        /*07f4*/ 	.word	0x00000000
        /*07f8*/ 	.short	0x010a
        /*07fa*/ 	.byte	0xff
	.zero		1


	//   ....[113]....
        /*07fc*/ 	.word	0x00007ce0
        /*0800*/ 	.word	0x00000000
        /*0804*/ 	.word	0x00000000
        /*0808*/ 	.short	0x010a
        /*080a*/ 	.byte	0xff
	.zero		1


	//   ....[114]....
        /*080c*/ 	.word	0x00007d40
        /*0810*/ 	.word	0x00000004
        /*0814*/ 	.word	0x00000118
        /*0818*/ 	.short	0x010a
        /*081a*/ 	.byte	0xff
	.zero		1


	//   ....[115]....
        /*081c*/ 	.word	0x00007da0
        /*0820*/ 	.word	0x00000004
        /*0824*/ 	.word	0x00000110
        /*0828*/ 	.short	0x010a
        /*082a*/ 	.byte	0xff
	.zero		1


	//   ....[116]....
        /*082c*/ 	.word	0x00007e00
        /*0830*/ 	.word	0x00000000
        /*0834*/ 	.word	0x00000110
        /*0838*/ 	.short	0x010a
        /*083a*/ 	.byte	0xff
	.zero		1


	//   ....[117]....
        /*083c*/ 	.word	0x00007e60
        /*0840*/ 	.word	0x00000005
        /*0844*/ 	.word	0x00000130
        /*0848*/ 	.short	0x010a
        /*084a*/ 	.byte	0xff
	.zero		1


	//   ....[118]....
        /*084c*/ 	.word	0x00007ec0
        /*0850*/ 	.word	0x00000000
        /*0854*/ 	.word	0x00000000
        /*0858*/ 	.short	0x010a
        /*085a*/ 	.byte	0xff
	.zero		1


	//   ....[119]....
        /*085c*/ 	.word	0x00007f20
        /*0860*/ 	.word	0x00000000
        /*0864*/ 	.word	0x00000000
        /*0868*/ 	.short	0x010a
        /*086a*/ 	.byte	0xff
	.zero		1


	//   ....[120]....
        /*086c*/ 	.word	0x00007f80
        /*0870*/ 	.word	0x00000000
        /*0874*/ 	.word	0x00000000
        /*0878*/ 	.short	0x010a
        /*087a*/ 	.byte	0xff
	.zero		1


	//   ....[121]....
        /*087c*/ 	.word	0x00007fe0
        /*0880*/ 	.word	0x00000000
        /*0884*/ 	.word	0x00000110
        /*0888*/ 	.short	0x010a
        /*088a*/ 	.byte	0xff
	.zero		1


	//   ....[122]....
        /*088c*/ 	.word	0x00008040
        /*0890*/ 	.word	0x00000000
        /*0894*/ 	.word	0x00000108
        /*0898*/ 	.short	0x010a
        /*089a*/ 	.byte	0xff
	.zero		1


	//   ....[123]....
        /*089c*/ 	.word	0x000080a0
        /*08a0*/ 	.word	0x00000003
        /*08a4*/ 	.word	0x000000e8
        /*08a8*/ 	.short	0x010a
        /*08aa*/ 	.byte	0xff
	.zero		1


	//   ....[124]....
        /*08ac*/ 	.word	0x00008100
        /*08b0*/ 	.word	0x00000003
        /*08b4*/ 	.word	0x000000e8
        /*08b8*/ 	.short	0x010a
        /*08ba*/ 	.byte	0xff
	.zero		1


	//   ....[125]....
        /*08bc*/ 	.word	0x00008160
        /*08c0*/ 	.word	0x00000000
        /*08c4*/ 	.word	0x00000000
        /*08c8*/ 	.short	0x010a
        /*08ca*/ 	.byte	0xff
	.zero		1


	//   ....[126]....
        /*08cc*/ 	.word	0x000081c0
        /*08d0*/ 	.word	0x00000000
        /*08d4*/ 	.word	0x00000000
        /*08d8*/ 	.short	0x010a
        /*08da*/ 	.byte	0xff
	.zero		1


	//   ....[127]....
        /*08dc*/ 	.word	0x00008220
        /*08e0*/ 	.word	0x00000000
        /*08e4*/ 	.word	0x00000110
        /*08e8*/ 	.short	0x010a
        /*08ea*/ 	.byte	0xff
	.zero		1


	//   ....[128]....
        /*08ec*/ 	.word	0x00008270
        /*08f0*/ 	.word	0x00000000
        /*08f4*/ 	.word	0x000000d0
        /*08f8*/ 	.short	0x010a
        /*08fa*/ 	.byte	0xff
	.zero		1


	//   ....[129]....
        /*08fc*/ 	.word	0x000082c0
        /*0900*/ 	.word	0x00000054
        /*0904*/ 	.word	0x00000120
        /*0908*/ 	.short	0x010a
        /*090a*/ 	.byte	0xff
	.zero		1


	//   ....[130]....
        /*090c*/ 	.word	0x00008310
        /*0910*/ 	.word	0x00000003
        /*0914*/ 	.word	0x000000d0
        /*0918*/ 	.short	0x010a
        /*091a*/ 	.byte	0xff
	.zero		1


	//----- nvinfo : EIATTR_NUM_MBARRIERS
	.align		4
.L_47:
        /*091c*/ 	.byte	0x03, 0x38
        /*091e*/ 	.short	0x0028


	//----- nvinfo : EIATTR_EXIT_INSTR_OFFSETS
	.align		4
        /*0920*/ 	.byte	0x04, 0x1c
        /*0922*/ 	.short	(.L_49 - .L_48)


	//   ....[0]....
.L_48:
        /*0924*/ 	.word	0x000030f0


	//   ....[1]....
        /*0928*/ 	.word	0x00003380


	//   ....[2]....
        /*092c*/ 	.word	0x000033e0


	//   ....[3]....
        /*0930*/ 	.word	0x00004200


	//   ....[4]....
        /*0934*/ 	.word	0x000051d0


	//   ....[5]....
        /*0938*/ 	.word	0x00005210


	//   ....[6]....
        /*093c*/ 	.word	0x00007660


	//   ....[7]....
        /*0940*/ 	.word	0x000076e0


	//   ....[8]....
        /*0944*/ 	.word	0x00007710


	//   ....[9]....
        /*0948*/ 	.word	0x00007780


	//----- nvinfo : EIATTR_MAX_THREADS
	.align		4
.L_49:
        /*094c*/ 	.byte	0x04, 0x05
        /*094e*/ 	.short	(.L_51 - .L_50)
.L_50:
        /*0950*/ 	.word	0x00000100
        /*0954*/ 	.word	0x00000001
        /*0958*/ 	.word	0x00000001


	//----- nvinfo : EIATTR_CRS_STACK_SIZE
	.align		4
.L_51:
        /*095c*/ 	.byte	0x04, 0x1e
        /*095e*/ 	.short	(.L_53 - .L_52)
.L_52:
        /*0960*/ 	.word	0x00000000


	//----- nvinfo : EIATTR_CBANK_PARAM_SIZE
	.align		4
.L_53:
        /*0964*/ 	.byte	0x03, 0x19
        /*0966*/ 	.short	0x0800


	//----- nvinfo : EIATTR_PARAM_CBANK
	.align		4
        /*0968*/ 	.byte	0x04, 0x0a
        /*096a*/ 	.short	(.L_55 - .L_54)
	.align		4
.L_54:
        /*096c*/ 	.word	index@(.nv.constant0._ZN7cutlass13device_kernelINS_4conv6kernel13ConvUniversalINS1_16ConvProblemShapeILNS1_8OperatorE1ELi2EEENS1_10collective14CollectiveConvINS1_47MainloopSm100TmaUmmaWarpSpecializedImplicitGemmILS5_1ELi13ELi2ELi1ELi2EN4cute5tupleIJNSA_1CILi2EEENSC_ILi1EEESE_EEEEENSB_IJNSC_ILi64EEESH_NSB_IJSH_EEEEEENS_10bfloat16_tESK_NSA_8TiledMMAINSA_8MMA_AtomIJNSA_20SM100_MMA_F16BF16_SSISK_SK_fLi64ELi64ELNSA_4UMMA5MajorE0ELSP_1ELNSO_7ScaleInE0ELSQ_0EEEEEENSA_6LayoutINSB_IJSE_SE_SE_EEENSB_IJNSC_ILi0EEESV_SV_EEEEENSB_IJNSA_10UnderscoreESY_SY_EEEEENS7_6detail27Sm100ImplicitGemmTileTraitsINSA_20SM90_TMA_LOAD_IM2COLENSA_14ComposedLayoutINSA_7SwizzleILi3ELi4ELi3EEENSA_18smem_ptr_flag_bitsILi16EEENST_INSB_IJNSC_ILi8EEESH_EEENSB_IJSH_SE_EEEEEEEvEENS12_INSA_23SM90_TMA_LOAD_MULTICASTENS14_IS16_S18_NST_INSB_IJSH_S19_EEENSB_IJSE_SH_EEEEEEEvEEEENS_8epilogue10collective18CollectiveEpilogueINS1M_23Sm100TmaWarpSpecializedILi3ELi2ELi16ELb1ELb0EEEJSJ_NSB_IJNST_ISH_SE_EENST_INSC_ILi32EEESE_EEEEESK_NSB_IJNSB_IJlllEEESE_SV_EEESK_S1W_NS1M_6fusion15FusionCallbacksIS1Q_NS1X_17LinearCombinationISK_fSK_fLNS_15FloatRoundStyleE2EEESJ_S1U_JEEENSA_5SM1004TMEM4LOAD26SM100_TMEM_LOAD_16dp256b4xES13_NS14_INS15_ILi2ELi4ELi3EEES18_NST_INSB_IJS19_S1S_EEENSB_IJS1S_SE_EEEEEEENSA_17SM75_U32x4_LDSM_NENSA_21SM90_TMA_STORE_IM2COLES2B_NSA_17SM90_U32x4_STSM_NENSA_39AutoVectorizingCopyWithAssumedAlignmentILi128EEEEEEvvEEEEvNT_6ParamsE)
        /*0970*/ 	.short	0x0380
        /*0972*/ 	.short	0x0800


	//----- nvinfo : EIATTR_SW_WAR
	.align		4
.L_55:
        /*0974*/ 	.byte	0x04, 0x36
        /*0976*/ 	.short	(.L_57 - .L_56)
.L_56:
        /*0978*/ 	.word	0x00000008
.L_57:


//--------------------- .nv.callgraph             --------------------------
	.section	.nv.callgraph,"",@"SHT_CUDA_CALLGRAPH"
	.align	4
	.sectionentsize	8
	.align		4
        /*0000*/ 	.word	0x00000000
	.align		4
        /*0004*/ 	.word	0xffffffff
	.align		4
        /*0008*/ 	.word	index@(_ZN7cutlass13device_kernelINS_4conv6kernel13ConvUniversalINS1_16ConvProblemShapeILNS1_8OperatorE1ELi2EEENS1_10collective14CollectiveConvINS1_47MainloopSm100TmaUmmaWarpSpecializedImplicitGemmILS5_1ELi13ELi2ELi1ELi2EN4cute5tupleIJNSA_1CILi2EEENSC_ILi1EEESE_EEEEENSB_IJNSC_ILi64EEESH_NSB_IJSH_EEEEEENS_10bfloat16_tESK_NSA_8TiledMMAINSA_8MMA_AtomIJNSA_20SM100_MMA_F16BF16_SSISK_SK_fLi64ELi64ELNSA_4UMMA5MajorE0ELSP_1ELNSO_7ScaleInE0ELSQ_0EEEEEENSA_6LayoutINSB_IJSE_SE_SE_EEENSB_IJNSC_ILi0EEESV_SV_EEEEENSB_IJNSA_10UnderscoreESY_SY_EEEEENS7_6detail27Sm100ImplicitGemmTileTraitsINSA_20SM90_TMA_LOAD_IM2COLENSA_14ComposedLayoutINSA_7SwizzleILi3ELi4ELi3EEENSA_18smem_ptr_flag_bitsILi16EEENST_INSB_IJNSC_ILi8EEESH_EEENSB_IJSH_SE_EEEEEEEvEENS12_INSA_23SM90_TMA_LOAD_MULTICASTENS14_IS16_S18_NST_INSB_IJSH_S19_EEENSB_IJSE_SH_EEEEEEEvEEEENS_8epilogue10collective18CollectiveEpilogueINS1M_23Sm100TmaWarpSpecializedILi3ELi2ELi16ELb1ELb0EEEJSJ_NSB_IJNST_ISH_SE_EENST_INSC_ILi32EEESE_EEEEESK_NSB_IJNSB_IJlllEEESE_SV_EEESK_S1W_NS1M_6fusion15FusionCallbacksIS1Q_NS1X_17LinearCombinationISK_fSK_fLNS_15FloatRoundStyleE2EEESJ_S1U_JEEENSA_5SM1004TMEM4LOAD26SM100_TMEM_LOAD_16dp256b4xES13_NS14_INS15_ILi2ELi4ELi3EEES18_NST_INSB_IJS19_S1S_EEENSB_IJS1S_SE_EEEEEEENSA_17SM75_U32x4_LDSM_NENSA_21SM90_TMA_STORE_IM2COLES2B_NSA_17SM90_U32x4_STSM_NENSA_39AutoVectorizingCopyWithAssumedAlignmentILi128EEEEEEvvEEEEvNT_6ParamsE)
	.align		4
        /*000c*/ 	.word	index@(__assertfail)
	.align		4
        /*0010*/ 	.word	0x00000000
	.align		4
        /*0014*/ 	.word	0xfffffffe
	.align		4
        /*0018*/ 	.word	0x00000000
	.align		4
        /*001c*/ 	.word	0xfffffffd
	.align		4
        /*0020*/ 	.word	0x00000000
	.align		4
        /*0024*/ 	.word	0xfffffffc


//--------------------- .nv.constant4             --------------------------
	.section	.nv.constant4,"a",@progbits
	.align	8
	.align		8
.nv.constant4:
        /*0000*/ 	.dword	__assertfail
	.align		8
        /*0008*/ 	.dword	__unnamed_1
	.align		8
        /*0010*/ 	.dword	__unnamed_2
	.align		8
        /*0018*/ 	.dword	_ZN39_INTERNAL_b2c390a0_4_k_cu_d0f857a8_34444cuda3std3__45__cpo5beginE
	.align		8
        /*0020*/ 	.dword	_ZN39_INTERNAL_b2c390a0_4_k_cu_d0f857a8_34444cuda3std3__45__cpo3endE
	.align		8
        /*0028*/ 	.dword	_ZN39_INTERNAL_b2c390a0_4_k_cu_d0f857a8_34444cuda3std3__45__cpo6cbeginE
	.align		8
        /*0030*/ 	.dword	_ZN39_INTERNAL_b2c390a0_4_k_cu_d0f857a8_34444cuda3std3__45__cpo4cendE
	.align		8
        /*0038*/ 	.dword	_ZN39_INTERNAL_b2c390a0_4_k_cu_d0f857a8_34444cuda3std3__441_GLOBAL__N__b2c390a0_4_k_cu_d0f857a8_34446ignoreE
	.align		8
        /*0040*/ 	.dword	_ZN39_INTERNAL_b2c390a0_4_k_cu_d0f857a8_34444cuda3std3__419piecewise_constructE
	.align		8
        /*0048*/ 	.dword	_ZN39_INTERNAL_b2c390a0_4_k_cu_d0f857a8_34444cuda3std3__48in_placeE
	.align		8
        /*0050*/ 	.dword	_ZN39_INTERNAL_b2c390a0_4_k_cu_d0f857a8_34444cuda3std6ranges3__45__cpo4swapE
	.align		8
        /*0058*/ 	.dword	_ZN39_INTERNAL_b2c390a0_4_k_cu_d0f857a8_34444cuda3std6ranges3__45__cpo9iter_moveE
	.align		8
        /*0060*/ 	.dword	_ZN39_INTERNAL_b2c390a0_4_k_cu_d0f857a8_34444cute7productE
	.align		8
        /*0068*/ 	.dword	_ZN39_INTERNAL_b2c390a0_4_k_cu_d0f857a8_34444cute1_E
	.align		8
        /*0070*/ 	.dword	$str$27
	.align		8
        /*0078*/ 	.dword	$str$28
	.align		8
        /*0080*/ 	.dword	$str$29
	.align		8
        /*0088*/ 	.dword	$str$30


//--------------------- .text._ZN7cutlass13device_kernelINS_4conv6kernel13ConvUniversalINS1_16ConvProblemShapeILNS1_8OperatorE1ELi2EEENS1_10collective14CollectiveConvINS1_47MainloopSm100TmaUmmaWarpSpecializedImplicitGemmILS5_1ELi13ELi2ELi1ELi2EN4cute5tupleIJNSA_1CILi2EEENSC_ILi1EEESE_EEEEENSB_IJNSC_ILi64EEESH_NSB_IJSH_EEEEEENS_10bfloat16_tESK_NSA_8TiledMMAINSA_8MMA_AtomIJNSA_20SM100_MMA_F16BF16_SSISK_SK_fLi64ELi64ELNSA_4UMMA5MajorE0ELSP_1ELNSO_7ScaleInE0ELSQ_0EEEEEENSA_6LayoutINSB_IJSE_SE_SE_EEENSB_IJNSC_ILi0EEESV_SV_EEEEENSB_IJNSA_10UnderscoreESY_SY_EEEEENS7_6detail27Sm100ImplicitGemmTileTraitsINSA_20SM90_TMA_LOAD_IM2COLENSA_14ComposedLayoutINSA_7SwizzleILi3ELi4ELi3EEENSA_18smem_ptr_flag_bitsILi16EEENST_INSB_IJNSC_ILi8EEESH_EEENSB_IJSH_SE_EEEEEEEvEENS12_INSA_23SM90_TMA_LOAD_MULTICASTENS14_IS16_S18_NST_INSB_IJSH_S19_EEENSB_IJSE_SH_EEEEEEEvEEEENS_8epilogue10collective18CollectiveEpilogueINS1M_23Sm100TmaWarpSpecializedILi3ELi2ELi16ELb1ELb0EEEJSJ_NSB_IJNST_ISH_SE_EENST_INSC_ILi32EEESE_EEEEESK_NSB_IJNSB_IJlllEEESE_SV_EEESK_S1W_NS1M_6fusion15FusionCallbacksIS1Q_NS1X_17LinearCombinationISK_fSK_fLNS_15FloatRoundStyleE2EEESJ_S1U_JEEENSA_5SM1004TMEM4LOAD26SM100_TMEM_LOAD_16dp256b4xES13_NS14_INS15_ILi2ELi4ELi3EEES18_NST_INSB_IJS19_S1S_EEENSB_IJS1S_SE_EEEEEEENSA_17SM75_U32x4_LDSM_NENSA_21SM90_TMA_STORE_IM2COLES2B_NSA_17SM90_U32x4_STSM_NENSA_39AutoVectorizingCopyWithAssumedAlignmentILi128EEEEEEvvEEEEvNT_6ParamsE --------------------------
	.section	.text._ZN7cutlass13device_kernelINS_4conv6kernel13ConvUniversalINS1_16ConvProblemShapeILNS1_8OperatorE1ELi2EEENS1_10collective14CollectiveConvINS1_47MainloopSm100TmaUmmaWarpSpecializedImplicitGemmILS5_1ELi13ELi2ELi1ELi2EN4cute5tupleIJNSA_1CILi2EEENSC_ILi1EEESE_EEEEENSB_IJNSC_ILi64EEESH_NSB_IJSH_EEEEEENS_10bfloat16_tESK_NSA_8TiledMMAINSA_8MMA_AtomIJNSA_20SM100_MMA_F16BF16_SSISK_SK_fLi64ELi64ELNSA_4UMMA5MajorE0ELSP_1ELNSO_7ScaleInE0ELSQ_0EEEEEENSA_6LayoutINSB_IJSE_SE_SE_EEENSB_IJNSC_ILi0EEESV_SV_EEEEENSB_IJNSA_10UnderscoreESY_SY_EEEEENS7_6detail27Sm100ImplicitGemmTileTraitsINSA_20SM90_TMA_LOAD_IM2COLENSA_14ComposedLayoutINSA_7SwizzleILi3ELi4ELi3EEENSA_18smem_ptr_flag_bitsILi16EEENST_INSB_IJNSC_ILi8EEESH_EEENSB_IJSH_SE_EEEEEEEvEENS12_INSA_23SM90_TMA_LOAD_MULTICASTENS14_IS16_S18_NST_INSB_IJSH_S19_EEENSB_IJSE_SH_EEEEEEEvEEEENS_8epilogue10collective18CollectiveEpilogueINS1M_23Sm100TmaWarpSpecializedILi3ELi2ELi16ELb1ELb0EEEJSJ_NSB_IJNST_ISH_SE_EENST_INSC_ILi32EEESE_EEEEESK_NSB_IJNSB_IJlllEEESE_SV_EEESK_S1W_NS1M_6fusion15FusionCallbacksIS1Q_NS1X_17LinearCombinationISK_fSK_fLNS_15FloatRoundStyleE2EEESJ_S1U_JEEENSA_5SM1004TMEM4LOAD26SM100_TMEM_LOAD_16dp256b4xES13_NS14_INS15_ILi2ELi4ELi3EEES18_NST_INSB_IJS19_S1S_EEENSB_IJS1S_SE_EEEEEEENSA_17SM75_U32x4_LDSM_NENSA_21SM90_TMA_STORE_IM2COLES2B_NSA_17SM90_U32x4_STSM_NENSA_39AutoVectorizingCopyWithAssumedAlignmentILi128EEEEEEvvEEEEvNT_6ParamsE,"ax",@progbits
	.align	128
.text._ZN7cutlass13device_kernelINS_4conv6kernel13ConvUniversalINS1_16ConvProblemShapeILNS1_8OperatorE1ELi2EEENS1_10collective14CollectiveConvINS1_47MainloopSm100TmaUmmaWarpSpecializedImplicitGemmILS5_1ELi13ELi2ELi1ELi2EN4cute5tupleIJNSA_1CILi2EEENSC_ILi1EEESE_EEEEENSB_IJNSC_ILi64EEESH_NSB_IJSH_EEEEEENS_10bfloat16_tESK_NSA_8TiledMMAINSA_8MMA_AtomIJNSA_20SM100_MMA_F16BF16_SSISK_SK_fLi64ELi64ELNSA_4UMMA5MajorE0ELSP_1ELNSO_7ScaleInE0ELSQ_0EEEEEENSA_6LayoutINSB_IJSE_SE_SE_EEENSB_IJNSC_ILi0EEESV_SV_EEEEENSB_IJNSA_10UnderscoreESY_SY_EEEEENS7_6detail27Sm100ImplicitGemmTileTraitsINSA_20SM90_TMA_LOAD_IM2COLENSA_14ComposedLayoutINSA_7SwizzleILi3ELi4ELi3EEENSA_18smem_ptr_flag_bitsILi16EEENST_INSB_IJNSC_ILi8EEESH_EEENSB_IJSH_SE_EEEEEEEvEENS12_INSA_23SM90_TMA_LOAD_MULTICASTENS14_IS16_S18_NST_INSB_IJSH_S19_EEENSB_IJSE_SH_EEEEEEEvEEEENS_8epilogue10collective18CollectiveEpilogueINS1M_23Sm100TmaWarpSpecializedILi3ELi2ELi16ELb1ELb0EEEJSJ_NSB_IJNST_ISH_SE_EENST_INSC_ILi32EEESE_EEEEESK_NSB_IJNSB_IJlllEEESE_SV_EEESK_S1W_NS1M_6fusion15FusionCallbacksIS1Q_NS1X_17LinearCombinationISK_fSK_fLNS_15FloatRoundStyleE2EEESJ_S1U_JEEENSA_5SM1004TMEM4LOAD26SM100_TMEM_LOAD_16dp256b4xES13_NS14_INS15_ILi2ELi4ELi3EEES18_NST_INSB_IJS19_S1S_EEENSB_IJS1S_SE_EEEEEEENSA_17SM75_U32x4_LDSM_NENSA_21SM90_TMA_STORE_IM2COLES2B_NSA_17SM90_U32x4_STSM_NENSA_39AutoVectorizingCopyWithAssumedAlignmentILi128EEEEEEvvEEEEvNT_6ParamsE:
        .type           _ZN7cutlass13device_kernelINS_4conv6kernel13ConvUniversalINS1_16ConvProblemShapeILNS1_8OperatorE1ELi2EEENS1_10collective14CollectiveConvINS1_47MainloopSm100TmaUmmaWarpSpecializedImplicitGemmILS5_1ELi13ELi2ELi1ELi2EN4cute5tupleIJNSA_1CILi2EEENSC_ILi1EEESE_EEEEENSB_IJNSC_ILi64EEESH_NSB_IJSH_EEEEEENS_10bfloat16_tESK_NSA_8TiledMMAINSA_8MMA_AtomIJNSA_20SM100_MMA_F16BF16_SSISK_SK_fLi64ELi64ELNSA_4UMMA5MajorE0ELSP_1ELNSO_7ScaleInE0ELSQ_0EEEEEENSA_6LayoutINSB_IJSE_SE_SE_EEENSB_IJNSC_ILi0EEESV_SV_EEEEENSB_IJNSA_10UnderscoreESY_SY_EEEEENS7_6detail27Sm100ImplicitGemmTileTraitsINSA_20SM90_TMA_LOAD_IM2COLENSA_14ComposedLayoutINSA_7SwizzleILi3ELi4ELi3EEENSA_18smem_ptr_flag_bitsILi16EEENST_INSB_IJNSC_ILi8EEESH_EEENSB_IJSH_SE_EEEEEEEvEENS12_INSA_23SM90_TMA_LOAD_MULTICASTENS14_IS16_S18_NST_INSB_IJSH_S19_EEENSB_IJSE_SH_EEEEEEEvEEEENS_8epilogue10collective18CollectiveEpilogueINS1M_23Sm100TmaWarpSpecializedILi3ELi2ELi16ELb1ELb0EEEJSJ_NSB_IJNST_ISH_SE_EENST_INSC_ILi32EEESE_EEEEESK_NSB_IJNSB_IJlllEEESE_SV_EEESK_S1W_NS1M_6fusion15FusionCallbacksIS1Q_NS1X_17LinearCombinationISK_fSK_fLNS_15FloatRoundStyleE2EEESJ_S1U_JEEENSA_5SM1004TMEM4LOAD26SM100_TMEM_LOAD_16dp256b4xES13_NS14_INS15_ILi2ELi4ELi3EEES18_NST_INSB_IJS19_S1S_EEENSB_IJS1S_SE_EEEEEEENSA_17SM75_U32x4_LDSM_NENSA_21SM90_TMA_STORE_IM2COLES2B_NSA_17SM90_U32x4_STSM_NENSA_39AutoVectorizingCopyWithAssumedAlignmentILi128EEEEEEvvEEEEvNT_6ParamsE,@function
        .size           _ZN7cutlass13device_kernelINS_4conv6kernel13ConvUniversalINS1_16ConvProblemShapeILNS1_8OperatorE1ELi2EEENS1_10collective14CollectiveConvINS1_47MainloopSm100TmaUmmaWarpSpecializedImplicitGemmILS5_1ELi13ELi2ELi1ELi2EN4cute5tupleIJNSA_1CILi2EEENSC_ILi1EEESE_EEEEENSB_IJNSC_ILi64EEESH_NSB_IJSH_EEEEEENS_10bfloat16_tESK_NSA_8TiledMMAINSA_8MMA_AtomIJNSA_20SM100_MMA_F16BF16_SSISK_SK_fLi64ELi64ELNSA_4UMMA5MajorE0ELSP_1ELNSO_7ScaleInE0ELSQ_0EEEEEENSA_6LayoutINSB_IJSE_SE_SE_EEENSB_IJNSC_ILi0EEESV_SV_EEEEENSB_IJNSA_10UnderscoreESY_SY_EEEEENS7_6detail27Sm100ImplicitGemmTileTraitsINSA_20SM90_TMA_LOAD_IM2COLENSA_14ComposedLayoutINSA_7SwizzleILi3ELi4ELi3EEENSA_18smem_ptr_flag_bitsILi16EEENST_INSB_IJNSC_ILi8EEESH_EEENSB_IJSH_SE_EEEEEEEvEENS12_INSA_23SM90_TMA_LOAD_MULTICASTENS14_IS16_S18_NST_INSB_IJSH_S19_EEENSB_IJSE_SH_EEEEEEEvEEEENS_8epilogue10collective18CollectiveEpilogueINS1M_23Sm100TmaWarpSpecializedILi3ELi2ELi16ELb1ELb0EEEJSJ_NSB_IJNST_ISH_SE_EENST_INSC_ILi32EEESE_EEEEESK_NSB_IJNSB_IJlllEEESE_SV_EEESK_S1W_NS1M_6fusion15FusionCallbacksIS1Q_NS1X_17LinearCombinationISK_fSK_fLNS_15FloatRoundStyleE2EEESJ_S1U_JEEENSA_5SM1004TMEM4LOAD26SM100_TMEM_LOAD_16dp256b4xES13_NS14_INS15_ILi2ELi4ELi3EEES18_NST_INSB_IJS19_S1S_EEENSB_IJS1S_SE_EEEEEEENSA_17SM75_U32x4_LDSM_NENSA_21SM90_TMA_STORE_IM2COLES2B_NSA_17SM90_U32x4_STSM_NENSA_39AutoVectorizingCopyWithAssumedAlignmentILi128EEEEEEvvEEEEvNT_6ParamsE,(.L_x_179 - _ZN7cutlass13device_kernelINS_4conv6kernel13ConvUniversalINS1_16ConvProblemShapeILNS1_8OperatorE1ELi2EEENS1_10collective14CollectiveConvINS1_47MainloopSm100TmaUmmaWarpSpecializedImplicitGemmILS5_1ELi13ELi2ELi1ELi2EN4cute5tupleIJNSA_1CILi2EEENSC_ILi1EEESE_EEEEENSB_IJNSC_ILi64EEESH_NSB_IJSH_EEEEEENS_10bfloat16_tESK_NSA_8TiledMMAINSA_8MMA_AtomIJNSA_20SM100_MMA_F16BF16_SSISK_SK_fLi64ELi64ELNSA_4UMMA5MajorE0ELSP_1ELNSO_7ScaleInE0ELSQ_0EEEEEENSA_6LayoutINSB_IJSE_SE_SE_EEENSB_IJNSC_ILi0EEESV_SV_EEEEENSB_IJNSA_10UnderscoreESY_SY_EEEEENS7_6detail27Sm100ImplicitGemmTileTraitsINSA_20SM90_TMA_LOAD_IM2COLENSA_14ComposedLayoutINSA_7SwizzleILi3ELi4ELi3EEENSA_18smem_ptr_flag_bitsILi16EEENST_INSB_IJNSC_ILi8EEESH_EEENSB_IJSH_SE_EEEEEEEvEENS12_INSA_23SM90_TMA_LOAD_MULTICASTENS14_IS16_S18_NST_INSB_IJSH_S19_EEENSB_IJSE_SH_EEEEEEEvEEEENS_8epilogue10collective18CollectiveEpilogueINS1M_23Sm100TmaWarpSpecializedILi3ELi2ELi16ELb1ELb0EEEJSJ_NSB_IJNST_ISH_SE_EENST_INSC_ILi32EEESE_EEEEESK_NSB_IJNSB_IJlllEEESE_SV_EEESK_S1W_NS1M_6fusion15FusionCallbacksIS1Q_NS1X_17LinearCombinationISK_fSK_fLNS_15FloatRoundStyleE2EEESJ_S1U_JEEENSA_5SM1004TMEM4LOAD26SM100_TMEM_LOAD_16dp256b4xES13_NS14_INS15_ILi2ELi4ELi3EEES18_NST_INSB_IJS19_S1S_EEENSB_IJS1S_SE_EEEEEEENSA_17SM75_U32x4_LDSM_NENSA_21SM90_TMA_STORE_IM2COLES2B_NSA_17SM90_U32x4_STSM_NENSA_39AutoVectorizingCopyWithAssumedAlignmentILi128EEEEEEvvEEEEvNT_6ParamsE)
        .other          _ZN7cutlass13device_kernelINS_4conv6kernel13ConvUniversalINS1_16ConvProblemShapeILNS1_8OperatorE1ELi2EEENS1_10collective14CollectiveConvINS1_47MainloopSm100TmaUmmaWarpSpecializedImplicitGemmILS5_1ELi13ELi2ELi1ELi2EN4cute5tupleIJNSA_1CILi2EEENSC_ILi1EEESE_EEEEENSB_IJNSC_ILi64EEESH_NSB_IJSH_EEEEEENS_10bfloat16_tESK_NSA_8TiledMMAINSA_8MMA_AtomIJNSA_20SM100_MMA_F16BF16_SSISK_SK_fLi64ELi64ELNSA_4UMMA5MajorE0ELSP_1ELNSO_7ScaleInE0ELSQ_0EEEEEENSA_6LayoutINSB_IJSE_SE_SE_EEENSB_IJNSC_ILi0EEESV_SV_EEEEENSB_IJNSA_10UnderscoreESY_SY_EEEEENS7_6detail27Sm100ImplicitGemmTileTraitsINSA_20SM90_TMA_LOAD_IM2COLENSA_14ComposedLayoutINSA_7SwizzleILi3ELi4ELi3EEENSA_18smem_ptr_flag_bitsILi16EEENST_INSB_IJNSC_ILi8EEESH_EEENSB_IJSH_SE_EEEEEEEvEENS12_INSA_23SM90_TMA_LOAD_MULTICASTENS14_IS16_S18_NST_INSB_IJSH_S19_EEENSB_IJSE_SH_EEEEEEEvEEEENS_8epilogue10collective18CollectiveEpilogueINS1M_23Sm100TmaWarpSpecializedILi3ELi2ELi16ELb1ELb0EEEJSJ_NSB_IJNST_ISH_SE_EENST_INSC_ILi32EEESE_EEEEESK_NSB_IJNSB_IJlllEEESE_SV_EEESK_S1W_NS1M_6fusion15FusionCallbacksIS1Q_NS1X_17LinearCombinationISK_fSK_fLNS_15FloatRoundStyleE2EEESJ_S1U_JEEENSA_5SM1004TMEM4LOAD26SM100_TMEM_LOAD_16dp256b4xES13_NS14_INS15_ILi2ELi4ELi3EEES18_NST_INSB_IJS19_S1S_EEENSB_IJS1S_SE_EEEEEEENSA_17SM75_U32x4_LDSM_NENSA_21SM90_TMA_STORE_IM2COLES2B_NSA_17SM90_U32x4_STSM_NENSA_39AutoVectorizingCopyWithAssumedAlignmentILi128EEEEEEvvEEEEvNT_6ParamsE,@"STO_CUDA_ENTRY STV_DEFAULT"
_ZN7cutlass13device_kernelINS_4conv6kernel13ConvUniversalINS1_16ConvProblemShapeILNS1_8OperatorE1ELi2EEENS1_10collective14CollectiveConvINS1_47MainloopSm100TmaUmmaWarpSpecializedImplicitGemmILS5_1ELi13ELi2ELi1ELi2EN4cute5tupleIJNSA_1CILi2EEENSC_ILi1EEESE_EEEEENSB_IJNSC_ILi64EEESH_NSB_IJSH_EEEEEENS_10bfloat16_tESK_NSA_8TiledMMAINSA_8MMA_AtomIJNSA_20SM100_MMA_F16BF16_SSISK_SK_fLi64ELi64ELNSA_4UMMA5MajorE0ELSP_1ELNSO_7ScaleInE0ELSQ_0EEEEEENSA_6LayoutINSB_IJSE_SE_SE_EEENSB_IJNSC_ILi0EEESV_SV_EEEEENSB_IJNSA_10UnderscoreESY_SY_EEEEENS7_6detail27Sm100ImplicitGemmTileTraitsINSA_20SM90_TMA_LOAD_IM2COLENSA_14ComposedLayoutINSA_7SwizzleILi3ELi4ELi3EEENSA_18smem_ptr_flag_bitsILi16EEENST_INSB_IJNSC_ILi8EEESH_EEENSB_IJSH_SE_EEEEEEEvEENS12_INSA_23SM90_TMA_LOAD_MULTICASTENS14_IS16_S18_NST_INSB_IJSH_S19_EEENSB_IJSE_SH_EEEEEEEvEEEENS_8epilogue10collective18CollectiveEpilogueINS1M_23Sm100TmaWarpSpecializedILi3ELi2ELi16ELb1ELb0EEEJSJ_NSB_IJNST_ISH_SE_EENST_INSC_ILi32EEESE_EEEEESK_NSB_IJNSB_IJlllEEESE_SV_EEESK_S1W_NS1M_6fusion15FusionCallbacksIS1Q_NS1X_17LinearCombinationISK_fSK_fLNS_15FloatRoundStyleE2EEESJ_S1U_JEEENSA_5SM1004TMEM4LOAD26SM100_TMEM_LOAD_16dp256b4xES13_NS14_INS15_ILi2ELi4ELi3EEES18_NST_INSB_IJS19_S1S_EEENSB_IJS1S_SE_EEEEEEENSA_17SM75_U32x4_LDSM_NENSA_21SM90_TMA_STORE_IM2COLES2B_NSA_17SM90_U32x4_STSM_NENSA_39AutoVectorizingCopyWithAssumedAlignmentILi128EEEEEEvvEEEEvNT_6ParamsE:
[----:B------:R-:W1:Y:S01]  /*0000*/  LDC R1, c[0x0][0x37c] ;  /* 0x0000df00ff017b82 */ /* 0x000e620000000800 */
[----:B------:R-:W2:Y:S01]  /*0010*/  S2R R75, SR_TID.X ;  /* 0x00000000004b7919 */ /* 0x000ea20000002100 */
[----:B------:R-:W3:Y:S01]  /*0020*/  LDCU.64 UR6, c[0x0][0x890] ;  /* 0x00011200ff0677ac */ /* 0x000ee20008000a00 */
[----:B-1----:R-:W-:Y:S01]  /*0030*/  VIADD R1, R1, 0xfffffff8 ;  /* 0xfffffff801017836 */ /* 0x002fe20000000000 */
[----:B------:R-:W-:Y:S02]  /*0040*/  PRMT R63, RZ, 0x7610, R63 ;  /* 0x00007610ff3f7816 */ /* 0x000fe4000000003f */
[----:B------:R-:W-:Y:S01]  /*0050*/  ELECT P5, URZ, PT ;  /* 0x0000000000ff782f */ /* 0x000fe200038a0000 */
[----:B------:R-:W1:Y:S01]  /*0060*/  LDCU.64 UR48, c[0x0][0x358] ;  /* 0x00006b00ff3077ac */ /* 0x000e620008000a00 */
[----:B---3--:R-:W-:-:S04]  /*0070*/  UISETP.NE.U32.AND UP0, UPT, UR6, URZ, UPT ;  /* 0x000000ff0600728c */ /* 0x008fc8000bf05070 */
[----:B------:R-:W-:Y:S01]  /*0080*/  UISETP.NE.AND.EX UP0, UPT, UR7, URZ, UPT, UP0 ;  /* 0x000000ff0700728c */ /* 0x000fe2000bf05300 */
[----:B--2---:R-:W-:-:S05]  /*0090*/  SHF.R.U32.HI R76, RZ, 0x5, R75 ;  /* 0x00000005ff4c7819 */ /* 0x004fca000001164b */
[----:B------:R-:W2:Y:S02]  /*00a0*/  SHFL.IDX PT, R0, R76, RZ, 0x1f ;  /* 0x00001fff4c007589 */ /* 0x000ea400000e0000 */
[----:B--2---:R-:W-:Y:S01]  /*00b0*/  R2UR UR4, R0 ;  /* 0x00000000000472ca */ /* 0x004fe200000e0000 */
[----:B-1----:R-:W-:-:S14]  /*00c0*/  BRA.U UP0, `(.L_x_0) ;  /* 0x00000001002c7547 */ /* 0x002fdc000b800000 */
[----:B------:R-:W1:Y:S02]  /*00d0*/  LDCU.64 UR8, c[0x0][0x888] ;  /* 0x00011100ff0877ac */ /* 0x000e640008000a00 */
[----:B-1----:R-:W-:-:S04]  /*00e0*/  UISETP.NE.U32.AND UP0, UPT, UR8, URZ, UPT ;  /* 0x000000ff0800728c */ /* 0x002fc8000bf05070 */
[----:B------:R-:W-:-:S09]  /*00f0*/  UISETP.NE.AND.EX UP0, UPT, UR9, URZ, UPT, UP0 ;  /* 0x000000ff0900728c */ /* 0x000fd2000bf05300 */
[----:B------:R-:W-:Y:S05]  /*0100*/  BRA.U !UP0, `(.L_x_1) ;  /* 0x0000000108107547 */ /* 0x000fea000b800000 */
[----:B------:R-:W1:Y:S02]  /*0110*/  LDC.64 R2, c[0x0][0x888] ;  /* 0x00022200ff027b82 */ /* 0x000e640000000a00 */
[----:B-1----:R1:W5:Y:S01]  /*0120*/  LDG.E R35, desc[UR48][R2.64] ;  /* 0x0000003002237981 */ /* 0x002362000c1e1900 */
[----:B------:R-:W-:Y:S01]  /*0130*/  HFMA2 R63, -RZ, RZ, 0, 5.9604644775390625e-08 ;  /* 0x00000001ff3f7431 */ /* 0x000fe200000001ff */
[----:B------:R-:W-:Y:S05]  /*0140*/  BRA `(.L_x_0) ;  /* 0x00000000000c7947 */ /* 0x000fea0003800000 */
.L_x_1:
[----:B------:R-:W1:Y:S01]  /*0150*/  LDCU UR5, c[0x0][0x880] ;  /* 0x00011000ff0577ac */ /* 0x000e620008000800 */
[----:B------:R-:W-:Y:S01]  /*0160*/  HFMA2 R63, -RZ, RZ, 0, 5.9604644775390625e-08 ;  /* 0x00000001ff3f7431 */ /* 0x000fe200000001ff */
[----:B-1----:R-:W-:Y:S02]  /*0170*/  MOV R35, UR5 ;  /* 0x0000000500237c02 */ /* 0x002fe40008000f00 */
.L_x_0:
[----:B------:R-:W2:Y:S02]  /*0180*/  LDCU.64 UR8, c[0x0][0x8b0] ;  /* 0x00011600ff0877ac */ /* 0x000ea40008000a00 */
[----:B--2---:R-:W-:-:S04]  /*0190*/  UISETP.NE.U32.AND UP0, UPT, UR8, URZ, UPT ;  /* 0x000000ff0800728c */ /* 0x004fc8000bf05070 */
[----:B------:R-:W-:-:S09]  /*01a0*/  UISETP.NE.AND.EX UP0, UPT, UR9, URZ, UPT, UP0 ;  /* 0x000000ff0900728c */ /* 0x000fd2000bf05300 */
[----:B------:R-:W-:Y:S05]  /*01b0*/  BRA.U UP0, `(.L_x_2) ;  /* 0x0000000100247547 */ /* 0x000fea000b800000 */
[----:B------:R-:W2:Y:S02]  /*01c0*/  LDCU.64 UR8, c[0x0][0x8a8] ;  /* 0x00011500ff0877ac */ /* 0x000ea40008000a00 */
[----:B--2---:R-:W-:-:S04]  /*01d0*/  UISETP.NE.U32.AND UP0, UPT, UR8, URZ, UPT ;  /* 0x000000ff0800728c */ /* 0x004fc8000bf05070 */
[----:B------:R-:W-:-:S09]  /*01e0*/  UISETP.NE.AND.EX UP0, UPT, UR9, URZ, UPT, UP0 ;  /* 0x000000ff0900728c */ /* 0x000fd2000bf05300 */
[----:B------:R-:W-:Y:S05]  /*01f0*/  BRA.U !UP0, `(.L_x_3) ;  /* 0x00000001080c7547 */ /* 0x000fea000b800000 */
[----:B-1----:R-:W1:Y:S02]  /*0200*/  LDC.64 R2, c[0x0][0x8a8] ;  /* 0x00022a00ff027b82 */ /* 0x002e640000000a00 */
[----:B-1----:R2:W5:Y:S01]  /*0210*/  LDG.E R33, desc[UR48][R2.64] ;  /* 0x0000003002217981 */ /* 0x002562000c1e1900 */
[----:B------:R-:W-:Y:S05]  /*0220*/  BRA `(.L_x_2) ;  /* 0x0000000000087947 */ /* 0x000fea0003800000 */
.L_x_3:
[----:B------:R-:W2:Y:S02]  /*0230*/  LDCU UR5, c[0x0][0x8a0] ;  /* 0x00011400ff0577ac */ /* 0x000ea40008000800 */
[----:B--2---:R-:W-:Y:S02]  /*0240*/  MOV R33, UR5 ;  /* 0x0000000500217c02 */ /* 0x004fe40008000f00 */
.L_x_2:
[----:B------:R-:W-:Y:S01]  /*0250*/  IMAD.U32 R0, RZ, RZ, UR4 ;  /* 0x00000004ff007e24 */ /* 0x000fe2000f8e00ff */
[----:B------:R-:W-:Y:S04]  /*0260*/  BSSY.RECONVERGENT B0, `(.L_x_4) ;  /* 0x000000c000007945 */ /* 0x000fe80003800200 */
[C---:B------:R-:W-:Y:S02]  /*0270*/  ISETP.NE.OR P1, PT, R0.reuse, 0x1, !P5 ;  /* 0x000000010000780c */ /* 0x040fe40006f25670 */
[----:B------:R-:W-:-:S11]  /*0280*/  ISETP.NE.OR P0, PT, R0, 0x3, !P5 ;  /* 0x000000030000780c */ /* 0x000fd60006f05670 */
[----:B------:R-:W-:Y:S05]  /*0290*/  @P1 BRA `(.L_x_5) ;  /* 0x0000000000201947 */ /* 0x000fea0003800000 */
[----:B------:R-:W3:Y:S02]  /*02a0*/  LDCU.64 UR8, c[0x0][0x348] ;  /* 0x00006900ff0877ac */ /* 0x000ee40008000a00 */
[----:B---3--:R-:W-:Y:S02]  /*02b0*/  UIADD3 UR10, UP1, UPT, UR8, 0x80, URZ ;  /* 0x00000080080a7890 */ /* 0x008fe4000ff3e0ff */
[----:B------:R-:W-:Y:S02]  /*02c0*/  UIADD3 UR8, UP0, UPT, UR8, 0x180, URZ ;  /* 0x0000018008087890 */ /* 0x000fe4000ff1e0ff */
[----:B------:R-:W-:Y:S02]  /*02d0*/  UIADD3.X UR11, UPT, UPT, URZ, UR9, URZ, UP1, !UPT ;  /* 0x00000009ff0b7290 */ /* 0x000fe40008ffe4ff */
[----:B------:R-:W-:-:S07]  /*02e0*/  UIADD3.X UR9, UPT, UPT, URZ, UR9, URZ, UP0, !UPT ;  /* 0x00000009ff097290 */ /* 0x000fce00087fe4ff */
[----:B------:R3:W-:Y:S02]  /*02f0*/  UTMACCTL.PF [UR10] ;  /* 0x000000000a0079b9 */ /* 0x0007e40008040000 */
[----:B------:R3:W-:Y:S02]  /*0300*/  UTMACCTL.PF [UR8] ;  /* 0x00000000080079b9 */ /* 0x0007e40008040000 */
[----:B---3--:R-:W-:Y:S01]  /*0310*/  NOP ;  /* 0x0000000000007918 */ /* 0x008fe20000000000 */
.L_x_5:
[----:B------:R-:W-:Y:S05]  /*0320*/  BSYNC.RECONVERGENT B0 ;  /* 0x0000000000007941 */ /* 0x000fea0003800200 */
.L_x_4:
[----:B------:R-:W-:Y:S04]  /*0330*/  BSSY.RECONVERGENT B0, `(.L_x_6) ;  /* 0x000000a000007945 */ /* 0x000fe80003800200 */
        /* <DEDUP_REMOVED lines=9> */
.L_x_7:
[----:B------:R-:W-:Y:S05]  /*03d0*/  BSYNC.RECONVERGENT B0 ;  /* 0x0000000000007941 */ /* 0x000fea0003800200 */
.L_x_6:
[----:B------:R-:W3:Y:S01]  /*03e0*/  LDCU.64 UR8, c[0x0][0x888] ;  /* 0x00011100ff0877ac */ /* 0x000ee20008000a00 */
[----:B------:R-:W-:Y:S02]  /*03f0*/  UISETP.EQ.U32.AND UP1, UPT, UR6, URZ, UPT ;  /* 0x000000ff0600728c */ /* 0x000fe4000bf22070 */
[----:B------:R-:W-:Y:S02]  /*0400*/  UPLOP3.LUT UP6, UPT, UPT, UPT, UPT, 0x80, 0x8 ;  /* 0x000000000008789c */ /* 0x000fe40003fcf070 */
[----:B---3--:R-:W-:-:S04]  /*0410*/  UISETP.NE.U32.AND UP0, UPT, UR8, URZ, UPT ;  /* 0x000000ff0800728c */ /* 0x008fc8000bf05070 */
[----:B------:R-:W-:-:S04]  /*0420*/  UISETP.NE.AND.EX UP0, UPT, UR9, URZ, UPT, UP0 ;  /* 0x000000ff0900728c */ /* 0x000fc8000bf05300 */
[----:B------:R-:W-:-:S04]  /*0430*/  UISETP.EQ.OR.EX UP2, UPT, UR7, URZ, !UP0, UP1 ;  /* 0x000000ff0700728c */ /* 0x000fc8000c742710 */
[----:B------:R-:W-:-:S05]  /*0440*/  UP2UR UR56, UPR, URZ, 0x4 ;  /* 0x00000004ff387883 */ /* 0x000fca0008000000 */
[----:B------:R-:W-:Y:S07]  /*0450*/  BRA.U !UP2, `(.L_x_8) ;  /* 0x000000010a207547 */ /* 0x000fee000b800000 */
[----:B------:R-:W-:Y:S01]  /*0460*/  UISETP.NE.U32.AND UP2, UPT, UR6, URZ, UPT ;  /* 0x000000ff0600728c */ /* 0x000fe2000bf45070 */
[----:B-----5:R-:W-:Y:S01]  /*0470*/  FSETP.NEU.AND P0, PT, R35, RZ, PT ;  /* 0x000000ff2300720b */ /* 0x020fe20003f0d000 */
[----:B------:R-:W-:Y:S02]  /*0480*/  USEL UR5, URZ, 0xffffffff, UP0 ;  /* 0xffffffffff057887 */ /* 0x000fe40008000000 */
[----:B------:R-:W-:-:S10]  /*0490*/  UISETP.NE.AND.EX UP2, UPT, UR7, URZ, UPT, UP2 ;  /* 0x000000ff0700728c */ /* 0x000fd4000bf45320 */
[----:B------:R-:W-:Y:S01]  /*04a0*/  VOTEU.ANY UP1, P0 ;  /* 0x0000000000ff7886 */ /* 0x000fe20000020100 */
[----:B------:R-:W-:-:S04]  /*04b0*/  @!UP2 USEL UR5, URZ, 0xffffffff, UP1 ;  /* 0xffffffffff05a887 */ /* 0x000fc80008800000 */
[----:B------:R-:W-:-:S04]  /*04c0*/  ULOP3.LUT UR5, UR5, 0x1, URZ, 0xc0, !UPT ;  /* 0x0000000105057892 */ /* 0x000fc8000f8ec0ff */
[----:B------:R-:W-:-:S11]  /*04d0*/  UISETP.NE.U32.AND UP6, UPT, UR5, 0x1, UPT ;  /* 0x000000010500788c */ /* 0x000fd6000bfc5070 */
.L_x_8:
[----:B-12---:R-:W1:Y:S02]  /*04e0*/  SHFL.IDX PT, R2, R76, RZ, 0x1f ;  /* 0x00001fff4c027589 */ /* 0x006e6400000e0000 */
[----:B-1----:R-:W-:-:S13]  /*04f0*/  ISETP.NE.AND P0, PT, R2, RZ, PT ;  /* 0x000000ff0200720c */ /* 0x002fda0003f05270 */
[----:B------:R-:W-:Y:S05]  /*0500*/  @P0 BRA `(.L_x_9) ;  /* 0x0000000000ac0947 */ /* 0x000fea0003800000 */
[----:B------:R-:W-:Y:S01]  /*0510*/  ELECT P0, URZ, PT ;  /* 0x0000000000ff782f */ /* 0x000fe20003800000 */
[----:B------:R-:W-:-:S12]  /*0520*/  BSSY.RECONVERGENT B0, `(.L_x_9) ;  /* 0x0000029000007945 */ /* 0x000fd80003800200 */
[----:B------:R-:W-:Y:S05]  /*0530*/  @!P0 BRA `(.L_x_10) ;  /* 0x00000000009c8947 */ /* 0x000fea0003800000 */
[----:B------:R-:W1:Y:S01]  /*0540*/  S2UR UR7, SR_CgaCtaId ;  /* 0x00000000000779c3 */ /* 0x000e620000008800 */
[----:B------:R-:W-:Y:S01]  /*0550*/  UMOV UR8, 0x400 ;  /* 0x0000040000087882 */ /* 0x000fe20000000000 */
[----:B------:R-:W-:Y:S01]  /*0560*/  UMOV UR6, 0x1 ;  /* 0x0000000100067882 */ /* 0x000fe20000000000 */
[----:B------:R-:W-:Y:S02]  /*0570*/  UMOV UR5, 0x2 ;  /* 0x0000000200057882 */ /* 0x000fe40000000000 */
[----:B------:R-:W-:-:S04]  /*0580*/  UIADD3 UR10, UPT, UPT, -UR5, 0x100000, URZ ;  /* 0x00100000050a7890 */ /* 0x000fc8000fffe1ff */
[----:B------:R-:W-:Y:S02]  /*0590*/  USHF.L.U32 UR11, UR10, 0xb, URZ ;  /* 0x0000000b0a0b7899 */ /* 0x000fe400080006ff */
[----:B------:R-:W-:Y:S02]  /*05a0*/  USHF.L.U32 UR10, UR10, 0x1, URZ ;  /* 0x000000010a0a7899 */ /* 0x000fe400080006ff */
[----:B-1----:R-:W-:Y:S02]  /*05b0*/  ULEA UR7, UR7, UR8, 0x18 ;  /* 0x0000000807077291 */ /* 0x002fe4000f8ec0ff */
[----:B------:R-:W-:-:S04]  /*05c0*/  UIADD3 UR8, UPT, UPT, -UR6, 0x100000, URZ ;  /* 0x0010000006087890 */ /* 0x000fc8000fffe1ff */
[----:B------:R-:W-:Y:S02]  /*05d0*/  USHF.L.U32 UR9, UR8, 0xb, URZ ;  /* 0x0000000b08097899 */ /* 0x000fe400080006ff */
[----:B------:R-:W-:Y:S01]  /*05e0*/  USHF.L.U32 UR8, UR8, 0x1, URZ ;  /* 0x0000000108087899 */ /* 0x000fe200080006ff */
[----:B------:R-:W1:Y:S11]  /*05f0*/  FENCE.VIEW.ASYNC.S ;  /* 0x00000000000073c6 */ /* 0x000e760000000000 */
[----:B-1----:R1:W2:Y:S01]  /*0600*/  SYNCS.EXCH.64 URZ, [UR7], UR8 ;  /* 0x0000000807ff75b2 */ /* 0x0022a20008000100 */
[----:B------:R1:W3:Y:S01]  /*0610*/  SYNCS.EXCH.64 URZ, [UR7+0x68], UR10 ;  /* 0x0000680a07ff75b2 */ /* 0x0002e20008000100 */
[----:B------:R1:W4:Y:S01]  /*0620*/  SYNCS.EXCH.64 URZ, [UR7+0x8], UR8 ;  /* 0x0000080807ff75b2 */ /* 0x0003220008000100 */
[----:B------:R1:W1:Y:S01]  /*0630*/  SYNCS.EXCH.64 URZ, [UR7+0x70], UR10 ;  /* 0x0000700a07ff75b2 */ /* 0x0002620008000100 */
        /* <DEDUP_REMOVED lines=22> */
[----:B--234-:R-:W-:Y:S01]  /*07a0*/  NOP ;  /* 0x0000000000007918 */ /* 0x01cfe20000000000 */
.L_x_10:
[----:B-1----:R-:W-:Y:S05]  /*07b0*/  BSYNC.RECONVERGENT B0 ;  /* 0x0000000000007941 */ /* 0x002fea0003800200 */
.L_x_9:
[----:B------:R-:W1:Y:S01]  /*07c0*/  SHFL.IDX PT, R2, R76, RZ, 0x1f ;  /* 0x00001fff4c027589 */ /* 0x000e6200000e0000 */
[----:B------:R-:W-:Y:S01]  /*07d0*/  NOP ;  /* 0x0000000000007918 */ /* 0x000fe20000000000 */
[----:B-1----:R-:W-:-:S13]  /*07e0*/  ISETP.NE.AND P0, PT, R2, 0x1, PT ;  /* 0x000000010200780c */ /* 0x002fda0003f05270 */
[----:B------:R-:W-:Y:S05]  /*07f0*/  @P0 BRA `(.L_x_11) ;  /* 0x0000000000500947 */ /* 0x000fea0003800000 */
[----:B------:R-:W1:Y:S01]  /*0800*/  S2UR UR7, SR_CgaCtaId ;  /* 0x00000000000779c3 */ /* 0x000e620000008800 */
[----:B------:R-:W-:Y:S01]  /*0810*/  UMOV UR8, 0x400 ;  /* 0x0000040000087882 */ /* 0x000fe20000000000 */
[----:B------:R-:W-:Y:S01]  /*0820*/  UMOV UR6, 0x20 ;  /* 0x0000002000067882 */ /* 0x000fe20000000000 */
[----:B------:R-:W-:Y:S01]  /*0830*/  UMOV UR5, 0x80 ;  /* 0x0000008000057882 */ /* 0x000fe20000000000 */
[----:B------:R-:W-:Y:S01]  /*0840*/  ELECT P0, URZ, PT ;  /* 0x0000000000ff782f */ /* 0x000fe20003800000 */
        /* <DEDUP_REMOVED lines=8> */
[----:B-1----:R1:W2:Y:S01]  /*08d0*/  SYNCS.EXCH.64 URZ, [UR7+0xd0], UR8 ;  /* 0x0000d00807ff75b2 */ /* 0x0022a20008000100 */
[----:B------:R1:W3:Y:S01]  /*08e0*/  SYNCS.EXCH.64 URZ, [UR7+0xe8], UR10 ;  /* 0x0000e80a07ff75b2 */ /* 0x0002e20008000100 */
[----:B------:R1:W4:Y:S01]  /*08f0*/  SYNCS.EXCH.64 URZ, [UR7+0xd8], UR8 ;  /* 0x0000d80807ff75b2 */ /* 0x0003220008000100 */
[----:B------:R1:W1:Y:S01]  /*0900*/  SYNCS.EXCH.64 URZ, [UR7+0xf0], UR10 ;  /* 0x0000f00a07ff75b2 */ /* 0x0002620008000100 */
[----:B------:R1:W1:Y:S01]  /*0910*/  SYNCS.EXCH.64 URZ, [UR7+0xe0], UR8 ;  /* 0x0000e00807ff75b2 */ /* 0x0002620008000100 */
[----:B------:R1:W1:Y:S01]  /*0920*/  SYNCS.EXCH.64 URZ, [UR7+0xf8], UR10 ;  /* 0x0000f80a07ff75b2 */ /* 0x0002620008000100 */
[----:B------:R-:W-:Y:S01]  /*0930*/  NOP ;  /* 0x0000000000007918 */ /* 0x000fe20000000000 */
.L_x_11:
[----:B------:R-:W2:Y:S01]  /*0940*/  SHFL.IDX PT, R2, R76, RZ, 0x1f ;  /* 0x00001fff4c027589 */ /* 0x000ea200000e0000 */
[----:B------:R-:W-:Y:S01]  /*0950*/  NOP ;  /* 0x0000000000007918 */ /* 0x000fe20000000000 */
[----:B--2---:R-:W-:-:S13]  /*0960*/  ISETP.NE.AND P0, PT, R2, 0x3, PT ;  /* 0x000000030200780c */ /* 0x004fda0003f05270 */
[----:B------:R-:W-:Y:S05]  /*0970*/  @P0 BRA `(.L_x_12) ;  /* 0x0000000000300947 */ /* 0x000fea0003800000 */
[----:B------:R-:W2:Y:S01]  /*0980*/  S2UR UR6, SR_CgaCtaId ;  /* 0x00000000000679c3 */ /* 0x000ea20000008800 */
[----:B-1----:R-:W-:Y:S01]  /*0990*/  UMOV UR7, 0x400 ;  /* 0x0000040000077882 */ /* 0x002fe20000000000 */
[----:B------:R-:W-:Y:S01]  /*09a0*/  UMOV UR5, 0x20 ;  /* 0x0000002000057882 */ /* 0x000fe20000000000 */
[----:B------:R-:W-:Y:S01]  /*09b0*/  ELECT P0, URZ, PT ;  /* 0x0000000000ff782f */ /* 0x000fe20003800000 */
[----:B------:R-:W-:-:S04]  /*09c0*/  UIADD3 UR8, UPT, UPT, -UR5, 0x100000, URZ ;  /* 0x0010000005087890 */ /* 0x000fc8000fffe1ff */
[----:B------:R-:W-:Y:S02]  /*09d0*/  USHF.L.U32 UR9, UR8, 0xb, URZ ;  /* 0x0000000b08097899 */ /* 0x000fe400080006ff */
[----:B------:R-:W-:Y:S02]  /*09e0*/  USHF.L.U32 UR8, UR8, 0x1, URZ ;  /* 0x0000000108087899 */ /* 0x000fe400080006ff */
[----:B--2---:R-:W-:Y:S01]  /*09f0*/  ULEA UR6, UR6, UR7, 0x18 ;  /* 0x0000000706067291 */ /* 0x004fe2000f8ec0ff */
[----:B------:R-:W1:Y:S11]  /*0a00*/  FENCE.VIEW.ASYNC.S ;  /* 0x00000000000073c6 */ /* 0x000e760000000000 */
[----:B-1----:R2:W1:Y:S01]  /*0a10*/  SYNCS.EXCH.64 URZ, [UR6+0x100], UR8 ;  /* 0x0001000806ff75b2 */ /* 0x0024620008000100 */
[----:B------:R2:W1:Y:S02]  /*0a20*/  SYNCS.EXCH.64 URZ, [UR6+0x108], UR8 ;  /* 0x0001080806ff75b2 */ /* 0x0004640008000100 */
[----:B--2---:R-:W-:Y:S01]  /*0a30*/  NOP ;  /* 0x0000000000007918 */ /* 0x004fe20000000000 */
.L_x_12:
[----:B------:R-:W2:Y:S01]  /*0a40*/  SHFL.IDX PT, R2, R76, RZ, 0x1f ;  /* 0x00001fff4c027589 */ /* 0x000ea200000e0000 */
[----:B------:R-:W-:Y:S01]  /*0a50*/  NOP ;  /* 0x0000000000007918 */ /* 0x000fe20000000000 */
[----:B--2---:R-:W-:-:S13]  /*0a60*/  ISETP.NE.AND P0, PT, R2, 0x4, PT ;  /* 0x000000040200780c */ /* 0x004fda0003f05270 */
[----:B------:R-:W-:Y:S05]  /*0a70*/  @P0 BRA `(.L_x_13) ;  /* 0x0000000000440947 */ /* 0x000fea0003800000 */
[----:B------:R-:W2:Y:S01]  /*0a80*/  S2UR UR6, SR_CgaCtaId ;  /* 0x00000000000679c3 */ /* 0x000ea20000008800 */
[----:B-1----:R-:W-:Y:S01]  /*0a90*/  UMOV UR8, 0x1e0 ;  /* 0x000001e000087882 */ /* 0x002fe20000000000 */
[----:B------:R-:W-:Y:S01]  /*0aa0*/  UMOV UR7, 0x400 ;  /* 0x0000040000077882 */ /* 0x000fe20000000000 */
[----:B------:R-:W-:Y:S01]  /*0ab0*/  USEL UR8, UR8, 0x1a0, UP6 ;  /* 0x000001a008087887 */ /* 0x000fe2000b000000 */
[----:B------:R-:W-:Y:S01]  /*0ac0*/  UMOV UR5, 0x1 ;  /* 0x0000000100057882 */ /* 0x000fe20000000000 */
[----:B------:R-:W-:Y:S01]  /*0ad0*/  ELECT P0, URZ, PT ;  /* 0x0000000000ff782f */ /* 0x000fe20003800000 */
[----:B------:R-:W-:-:S04]  /*0ae0*/  UIADD3 UR10, UPT, UPT, -UR5, 0x100000, URZ ;  /* 0x00100000050a7890 */ /* 0x000fc8000fffe1ff */
[----:B------:R-:W-:Y:S02]  /*0af0*/  USHF.L.U32 UR11, UR10, 0xb, URZ ;  /* 0x0000000b0a0b7899 */ /* 0x000fe400080006ff */
[----:B------:R-:W-:Y:S02]  /*0b00*/  USHF.L.U32 UR10, UR10, 0x1, URZ ;  /* 0x000000010a0a7899 */ /* 0x000fe400080006ff */
        /* <DEDUP_REMOVED lines=8> */
.L_x_13:
[----:B------:R-:W2:Y:S01]  /*0b90*/  SHFL.IDX PT, R2, R76, RZ, 0x1f ;  /* 0x00001fff4c027589 */ /* 0x000ea200000e0000 */
[----:B------:R-:W1:Y:S01]  /*0ba0*/  S2UR UR45, SR_CgaCtaId ;  /* 0x00000000002d79c3 */ /* 0x000e620000008800 */
[----:B------:R-:W-:Y:S01]  /*0bb0*/  NOP ;  /* 0x0000000000007918 */ /* 0x000fe20000000000 */
[----:B--2---:R-:W-:-:S13]  /*0bc0*/  ISETP.NE.AND P0, PT, R2, 0x5, PT ;  /* 0x000000050200780c */ /* 0x004fda0003f05270 */
[----:B-1----:R-:W-:Y:S05]  /*0bd0*/  @P0 BRA `(.L_x_14) ;  /* 0x0000000000440947 */ /* 0x002fea0003800000 */
[----:B------:R-:W-:Y:S01]  /*0be0*/  UMOV UR7, 0x400 ;  /* 0x0000040000077882 */ /* 0x000fe20000000000 */
[----:B------:R-:W-:Y:S01]  /*0bf0*/  UMOV UR6, 0x1 ;  /* 0x0000000100067882 */ /* 0x000fe20000000000 */
[----:B------:R-:W-:Y:S01]  /*0c00*/  UMOV UR5, 0x80 ;  /* 0x0000008000057882 */ /* 0x000fe20000000000 */
[----:B------:R-:W-:Y:S02]  /*0c10*/  ULEA UR7, UR45, UR7, 0x18 ;  /* 0x000000072d077291 */ /* 0x000fe4000f8ec0ff */
[----:B------:R-:W-:-:S04]  /*0c20*/  UIADD3 UR8, UPT, UPT, -UR6, 0x100000, URZ ;  /* 0x0010000006087890 */ /* 0x000fc8000fffe1ff */
[----:B------:R-:W-:Y:S02]  /*0c30*/  USHF.L.U32 UR9, UR8, 0xb, URZ ;  /* 0x0000000b08097899 */ /* 0x000fe400080006ff */
[----:B------:R-:W-:Y:S02]  /*0c40*/  USHF.L.U32 UR8, UR8, 0x1, URZ ;  /* 0x0000000108087899 */ /* 0x000fe400080006ff */
[----:B------:R-:W-:-:S04]  /*0c50*/  UIADD3 UR10, UPT, UPT, -UR5, 0x100000, URZ ;  /* 0x00100000050a7890 */ /* 0x000fc8000fffe1ff */
[----:B------:R-:W-:Y:S02]  /*0c60*/  USHF.L.U32 UR11, UR10, 0xb, URZ ;  /* 0x0000000b0a0b7899 */ /* 0x000fe400080006ff */
[----:B------:R-:W-:Y:S01]  /*0c70*/  USHF.L.U32 UR10, UR10, 0x1, URZ ;  /* 0x000000010a0a7899 */ /* 0x000fe200080006ff */
[----:B------:R-:W-:Y:S01]  /*0c80*/  ELECT P0, URZ, PT ;  /* 0x0000000000ff782f */ /* 0x000fe20003800000 */
[----:B------:R-:W1:Y:S02]  /*0c90*/  FENCE.VIEW.ASYNC.S ;  /* 0x00000000000073c6 */ /* 0x000e640000000000 */
[----:B-1----:R1:W2:Y:S08]  /*0ca0*/  SYNCS.EXCH.64 URZ, [UR7+0x120], UR8 ;  /* 0x0001200807ff75b2 */ /* 0x0022b00008000100 */
[----:B------:R1:W1:Y:S01]  /*0cb0*/  SYNCS.EXCH.64 URZ, [UR7+0x130], UR10 ;  /* 0x0001300a07ff75b2 */ /* 0x0002620008000100 */
[----:B------:R1:W1:Y:S01]  /*0cc0*/  SYNCS.EXCH.64 URZ, [UR7+0x128], UR8 ;  /* 0x0001280807ff75b2 */ /* 0x0002620008000100 */
[----:B------:R1:W1:Y:S01]  /*0cd0*/  SYNCS.EXCH.64 URZ, [UR7+0x138], UR10 ;  /* 0x0001380a07ff75b2 */ /* 0x0002620008000100 */
[----:B------:R-:W-:Y:S01]  /*0ce0*/  NOP ;  /* 0x0000000000007918 */ /* 0x000fe20000000000 */
.L_x_14:
[----:B------:R-:W3:Y:S01]  /*0cf0*/  LDCU UR5, c[0x0][0x36c] ;  /* 0x00006d80ff0577ac */ /* 0x000ee20008000800 */
[----:B------:R-:W-:Y:S01]  /*0d00*/  ISETP.NE.OR P5, PT, R0, 0x2, !P5 ;  /* 0x000000020000780c */ /* 0x000fe20006fa5670 */
[----:B------:R-:W-:Y:S01]  /*0d10*/  NOP ;  /* 0x0000000000007918 */ /* 0x000fe20000000000 */
[----:B------:R-:W-:Y:S01]  /*0d20*/  LOP3.LUT R8, R75, 0x1f, RZ, 0xc0, !PT ;  /* 0x0000001f4b087812 */ /* 0x000fe200078ec0ff */
[----:B------:R-:W-:Y:S02]  /*0d30*/  UISETP.NE.AND UP5, UPT, UR4, 0x2, UPT ;  /* 0x000000020400788c */ /* 0x000fe4000bfa5270 */
[----:B------:R-:W-:Y:S02]  /*0d40*/  UISETP.NE.AND UP4, UPT, UR4, URZ, UPT ;  /* 0x000000ff0400728c */ /* 0x000fe4000bf85270 */
[----:B---3--:R-:W-:-:S09]  /*0d50*/  UISETP.EQ.U32.AND UP1, UPT, UR5, 0x1, UPT ;  /* 0x000000010500788c */ /* 0x008fd2000bf22070 */
[----:B------:R-:W-:Y:S05]  /*0d60*/  BRA.U !UP1, `(.L_x_15) ;  /* 0x0000000109087547 */ /* 0x000fea000b800000 */
[----:B-12-4-:R-:W-:Y:S01]  /*0d70*/  UCGABAR_ARV ;  /* 0x00000000000079c7 */ /* 0x016fe20008000000 */
[----:B------:R-:W-:Y:S05]  /*0d80*/  BRA `(.L_x_16) ;  /* 0x0000000000047947 */ /* 0x000fea0003800000 */
.L_x_15:
[----:B-12-4-:R-:W-:Y:S01]  /*0d90*/  NOP ;  /* 0x0000000000007918 */ /* 0x016fe20000000000 */
.L_x_16:
[----:B------:R-:W1:Y:S01]  /*0da0*/  S2R R18, SR_CTAID.Y ;  /* 0x0000000000127919 */ /* 0x000e620000002600 */
[----:B------:R-:W2:Y:S01]  /*0db0*/  S2UR UR6, SR_CTAID.X ;  /* 0x00000000000679c3 */ /* 0x000ea20000002500 */
[----:B------:R-:W-:-:S05]  /*0dc0*/  CS2R.32 R64, SR_CgaSize ;  /* 0x0000000000407805 */ /* 0x000fca0000008a00 */
[----:B------:R-:W-:-:S05]  /*0dd0*/  IMAD R64, R64, -0xa0, RZ ;  /* 0xffffff6040407824 */ /* 0x000fca00078e02ff */
[----:B------:R-:W-:-:S14]  /*0de0*/  R2UR UR7, R64 ;  /* 0x00000000400772ca */ /* 0x000fdc00000e0000 */
[----:B------:R-:W3:Y:S01]  /*0df0*/  LDCU UR7, c[0x0][UR7+0x2b0] ;  /* 0x00005600070777ac */ /* 0x000ee20008000800 */
[----:B------:R-:W-:-:S05]  /*0e00*/  CS2R.32 R64, SR_CgaSize ;  /* 0x0000000000407805 */ /* 0x000fca0000008a00 */
[----:B------:R-:W-:-:S05]  /*0e10*/  IMAD R64, R64, -0xa0, RZ ;  /* 0xffffff6040407824 */ /* 0x000fca00078e02ff */
[----:B------:R-:W-:-:S14]  /*0e20*/  R2UR UR5, R64 ;  /* 0x00000000400572ca */ /* 0x000fdc00000e0000 */
[----:B------:R-:W4:Y:S01]  /*0e30*/  LDCU UR5, c[0x0][UR5+0x2b4] ;  /* 0x00005680050577ac */ /* 0x000f220008000800 */
[----:B------:R-:W4:Y:S01]  /*0e40*/  LDC R11, c[0x0][0xb24] ;  /* 0x0002c900ff0b7b82 */ /* 0x000f220000000800 */
[----:B------:R-:W-:Y:S02]  /*0e50*/  USHF.L.U32 UR23, UR45, 0xb, URZ ;  /* 0x0000000b2d177899 */ /* 0x000fe400080006ff */
[----:B------:R-:W-:Y:S02]  /*0e60*/  USHF.L.U32 UR22, UR45, 0x5, URZ ;  /* 0x000000052d167899 */ /* 0x000fe400080006ff */
[----:B------:R-:W-:Y:S02]  /*0e70*/  ULOP3.LUT UR23, UR23, 0x800, URZ, 0xc0, !UPT ;  /* 0x0000080017177892 */ /* 0x000fe4000f8ec0ff */
[----:B------:R-:W-:Y:S01]  /*0e80*/  ULOP3.LUT UR22, UR22, 0x20, URZ, 0xc0, !UPT ;  /* 0x0000002016167892 */ /* 0x000fe2000f8ec0ff */
[----:B------:R-:W-:-:S05]  /*0e90*/  CS2R.32 R5, SR_CgaSize ;  /* 0x0000000000057805 */ /* 0x000fca0000008a00 */
[----:B------:R-:W-:-:S06]  /*0ea0*/  IMAD R5, R5, -0xa0, RZ ;  /* 0xffffff6005057824 */ /* 0x000fcc00078e02ff */
[----:B------:R-:W4:Y:S01]  /*0eb0*/  LDC R5, c[0x0][R5+0x2a0] ;  /* 0x0000a80005057b82 */ /* 0x000f220000000800 */
[----:B------:R-:W-:Y:S01]  /*0ec0*/  UISETP.NE.AND UP2, UPT, UR4, 0x2, UPT ;  /* 0x000000020400788c */ /* 0x000fe2000bf45270 */
[----:B--2---:R-:W-:Y:S02]  /*0ed0*/  I2FP.F32.U32 R64, UR6 ;  /* 0x0000000600407c45 */ /* 0x004fe40008201000 */
[----:B------:R-:W-:-:S05]  /*0ee0*/  CS2R.32 R62, SR_CgaSize ;  /* 0x00000000003e7805 */ /* 0x000fca0000008a00 */
[----:B------:R-:W-:-:S06]  /*0ef0*/  IMAD R62, R62, -0xa0, RZ ;  /* 0xffffff603e3e7824 */ /* 0x000fcc00078e02ff */
[----:B------:R-:W2:Y:S01]  /*0f00*/  LDC R62, c[0x0][R62+0x2a4] ;  /* 0x0000a9003e3e7b82 */ /* 0x000ea20000000800 */
[----:B------:R-:W-:Y:S01]  /*0f10*/  MOV R19, UR6 ;  /* 0x0000000600137c02 */ /* 0x000fe20008000f00 */
[----:B---3--:R-:W-:Y:S01]  /*0f20*/  FMUL R64, R64, UR7 ;  /* 0x0000000740407c20 */ /* 0x008fe20008400000 */
[----:B-1----:R-:W-:-:S05]  /*0f30*/  I2FP.F32.U32 R0, R18 ;  /* 0x0000001200007245 */ /* 0x002fca0000201000 */
[----:B------:R-:W1:Y:S01]  /*0f40*/  S2UR UR60, SR_CTAID.Z ;  /* 0x00000000003c79c3 */ /* 0x000e620000002700 */
[----:B----4-:R-:W-:Y:S01]  /*0f50*/  ISETP.GE.AND P0, PT, R11, 0x1, PT ;  /* 0x000000010b00780c */ /* 0x010fe20003f06270 */
[----:B------:R-:W3:Y:S01]  /*0f60*/  F2I.U32.TRUNC.NTZ R64, R64 ;  /* 0x0000004000407305 */ /* 0x000ee2000020f000 */
[----:B------:R-:W-:Y:S01]  /*0f70*/  FMUL R0, R0, UR5 ;  /* 0x0000000500007c20 */ /* 0x000fe20008400000 */
[----:B------:R-:W4:Y:S04]  /*0f80*/  LDCU UR5, c[0x0][0xb30] ;  /* 0x00016600ff0577ac */ /* 0x000f280008000800 */
[----:B------:R-:W1:Y:S02]  /*0f90*/  LDC R26, c[0x0][0xb24] ;  /* 0x0002c900ff1a7b82 */ /* 0x000e640000000800 */
[----:B------:R-:W4:Y:S01]  /*0fa0*/  F2I.U32.TRUNC.NTZ R3, R0 ;  /* 0x0000000000037305 */ /* 0x000f22000020f000 */
[----:B---3--:R-:W-:-:S05]  /*0fb0*/  IADD3 R64, PT, PT, -R64, RZ, RZ ;  /* 0x000000ff40407210 */ /* 0x008fca0007ffe1ff */
[----:B------:R-:W-:Y:S01]  /*0fc0*/  IMAD R64, R5, R64, UR6 ;  /* 0x0000000605407e24 */ /* 0x000fe2000f8e0240 */
[----:B----4-:R-:W-:Y:S02]  /*0fd0*/  IADD3 R3, PT, PT, -R3, RZ, RZ ;  /* 0x000000ff03037210 */ /* 0x010fe40007ffe1ff */
[----:B------:R-:W-:-:S03]  /*0fe0*/  PRMT R0, RZ, 0x7610, R0 ;  /* 0x00007610ff007816 */ /* 0x000fc60000000000 */
[----:B--2---:R-:W-:Y:S01]  /*0ff0*/  IMAD R62, R62, R3, R18 ;  /* 0x000000033e3e7224 */ /* 0x004fe200078e0212 */
[----:B------:R-:W-:Y:S06]  /*1000*/  BRA.U UP4, `(.L_x_17) ;  /* 0x0000000104207547 */ /* 0x000fec000b800000 */
[C---:B------:R-:W-:Y:S02]  /*1010*/  ISETP.NE.AND P3, PT, R62.reuse, RZ, PT ;  /* 0x000000ff3e00720c */ /* 0x040fe40003f65270 */
[----:B------:R-:W-:Y:S02]  /*1020*/  ISETP.NE.AND P1, PT, R62, RZ, PT ;  /* 0x000000ff3e00720c */ /* 0x000fe40003f25270 */
[C---:B------:R-:W-:Y:S02]  /*1030*/  ISETP.NE.AND P2, PT, R64.reuse, 0x1, PT ;  /* 0x000000014000780c */ /* 0x040fe40003f45270 */
[----:B------:R-:W-:Y:S02]  /*1040*/  SEL R0, RZ, 0x2, P3 ;  /* 0x00000002ff007807 */ /* 0x000fe40001800000 */
[----:B------:R-:W-:Y:S02]  /*1050*/  ISETP.EQ.OR P1, PT, R64, RZ, !P1 ;  /* 0x000000ff4000720c */ /* 0x000fe40004f22670 */
[----:B------:R-:W-:-:S02]  /*1060*/  SEL R0, R0, 0x2, P2 ;  /* 0x0000000200007807 */ /* 0x000fc40001000000 */
[----:B------:R-:W-:-:S05]  /*1070*/  SEL R3, RZ, 0x1, !P1 ;  /* 0x00000001ff037807 */ /* 0x000fca0004800000 */
[----:B------:R-:W-:Y:S02]  /*1080*/  IMAD.IADD R0, R3, 0x1, R0 ;  /* 0x0000000103007824 */ /* 0x000fe400078e0200 */
.L_x_17:
[----:B------:R-:W-:Y:S05]  /*1090*/  @!P0 BRA `(.L_x_18) ;  /* 0x0000000000b88947 */ /* 0x000fea0003800000 */
[----:B------:R-:W2:Y:S01]  /*10a0*/  LDC.64 R4, c[0x0][0xb18] ;  /* 0x0002c600ff047b82 */ /* 0x000ea20000000a00 */
[----:B------:R-:W-:-:S07]  /*10b0*/  ISETP.NE.AND P0, PT, R11, 0x1, PT ;  /* 0x000000010b00780c */ /* 0x000fce0003f05270 */
[----:B------:R-:W3:Y:S08]  /*10c0*/  LDC R10, c[0x0][0xb0c] ;  /* 0x0002c300ff0a7b82 */ /* 0x000ef00000000800 */
[----:B------:R-:W4:Y:S08]  /*10d0*/  LDC R13, c[0x0][0x370] ;  /* 0x0000dc00ff0d7b82 */ /* 0x000f300000000800 */
[----:B------:R-:W1:Y:S01]  /*10e0*/  LDC R12, c[0x0][0x374] ;  /* 0x0000dd00ff0c7b82 */ /* 0x000e620000000800 */
[----:B--2---:R-:W-:-:S07]  /*10f0*/  ISETP.NE.AND P1, PT, R4, 0x1, PT ;  /* 0x000000010400780c */ /* 0x004fce0003f25270 */
[----:B------:R-:W4:Y:S01]  /*1100*/  LDC.64 R6, c[0x0][0xb10] ;  /* 0x0002c400ff067b82 */ /* 0x000f220000000a00 */
[----:B---3--:R-:W-:-:S07]  /*1110*/  ISETP.NE.AND P2, PT, R10, 0x1, PT ;  /* 0x000000010a00780c */ /* 0x008fce0003f45270 */
[----:B------:R-:W2:Y:S08]  /*1120*/  LDC R9, c[0x0][0xb20] ;  /* 0x0002c800ff097b82 */ /* 0x000eb00000000800 */
[----:B------:R-:W3:Y:S01]  /*1130*/  LDC.64 R2, c[0x0][0xb28] ;  /* 0x0002ca00ff027b82 */ /* 0x000ee20000000a00 */
[----:B-1----:R-:W-:-:S04]  /*1140*/  IMAD.HI.U32 R14, R12, R5, RZ ;  /* 0x000000050c0e7227 */ /* 0x002fc800078e00ff */
[----:B----4-:R-:W-:-:S04]  /*1150*/  IMAD.HI.U32 R16, R13, R6, RZ ;  /* 0x000000060d107227 */ /* 0x010fc800078e00ff */
[----:B------:R-:W-:Y:S01]  /*1160*/  IMAD.HI.U32 R20, R19, R6, RZ ;  /* 0x0000000613147227 */ /* 0x000fe200078e00ff */
[----:B------:R-:W-:Y:S02]  /*1170*/  @P2 SHF.R.U32.HI R13, RZ, R7, R16 ;  /* 0x00000007ff0d2219 */ /* 0x000fe40000011610 */
[----:B--2---:R-:W-:Y:S01]  /*1180*/  @P1 SHF.R.U32.HI R12, RZ, R9, R14 ;  /* 0x00000009ff0c1219 */ /* 0x004fe2000001160e */
[----:B------:R-:W-:Y:S01]  /*1190*/  IMAD.HI.U32 R16, R18, R5, RZ ;  /* 0x0000000512107227 */ /* 0x000fe200078e00ff */
[----:B------:R-:W-:-:S04]  /*11a0*/  SHF.R.U32.HI R20, RZ, R7, R20 ;  /* 0x00000007ff147219 */ /* 0x000fc80000011614 */
[----:B------:R-:W-:Y:S01]  /*11b0*/  SHF.R.U32.HI R9, RZ, R9, R16 ;  /* 0x00000009ff097219 */ /* 0x000fe20000011610 */
[----:B---3--:R-:W-:Y:S01]  /*11c0*/  IMAD.HI.U32 R14, R12, R2, RZ ;  /* 0x000000020c0e7227 */ /* 0x008fe200078e00ff */
[----:B------:R-:W-:Y:S02]  /*11d0*/  SEL R5, R19, R20, !P2 ;  /* 0x0000001413057207 */ /* 0x000fe40005000000 */
[----:B------:R-:W-:Y:S01]  /*11e0*/  SEL R9, R18, R9, !P1 ;  /* 0x0000000912097207 */ /* 0x000fe20004800000 */
[----:B------:R-:W-:Y:S01]  /*11f0*/  IMAD.HI.U32 R6, R13, R2, RZ ;  /* 0x000000020d067227 */ /* 0x000fe200078e00ff */
[-C--:B------:R-:W-:Y:S02]  /*1200*/  @P0 SHF.R.U32.HI R12, RZ, R3.reuse, R14 ;  /* 0x00000003ff0c0219 */ /* 0x080fe4000001160e */
[----:B------:R-:W-:Y:S02]  /*1210*/  IADD3 R7, PT, PT, -R9, RZ, RZ ;  /* 0x000000ff09077210 */ /* 0x000fe40007ffe1ff */
[----:B------:R-:W-:Y:S01]  /*1220*/  @P0 SHF.R.U32.HI R13, RZ, R3, R6 ;  /* 0x00000003ff0d0219 */ /* 0x000fe20000011606 */
[----:B------:R-:W-:-:S02]  /*1230*/  IMAD R12, R12, R11, RZ ;  /* 0x0000000b0c0c7224 */ /* 0x000fc400078e02ff */
[----:B------:R-:W-:Y:S02]  /*1240*/  IMAD R7, R4, R7, R18 ;  /* 0x0000000704077224 */ /* 0x000fe400078e0212 */
[----:B------:R-:W-:Y:S01]  /*1250*/  IMAD R6, R13, R11, RZ ;  /* 0x0000000b0d067224 */ /* 0x000fe200078e02ff */
[----:B------:R-:W-:-:S04]  /*1260*/  ISETP.GE.AND P1, PT, R9, R12, PT ;  /* 0x0000000c0900720c */ /* 0x000fc80003f26270 */
[----:B------:R-:W-:Y:S01]  /*1270*/  ISETP.GE.OR P1, PT, R5, R6, P1 ;  /* 0x000000060500720c */ /* 0x000fe20000f26670 */
[----:B------:R-:W-:-:S05]  /*1280*/  IMAD.HI.U32 R6, R9, R2, RZ ;  /* 0x0000000209067227 */ /* 0x000fca00078e00ff */
[----:B------:R-:W-:-:S04]  /*1290*/  SHF.R.U32.HI R6, RZ, R3, R6 ;  /* 0x00000003ff067219 */ /* 0x000fc80000011606 */
[----:B------:R-:W-:-:S03]  /*12a0*/  SEL R6, R9, R6, !P0 ;  /* 0x0000000609067207 */ /* 0x000fc60004000000 */
[----:B------:R-:W-:Y:S01]  /*12b0*/  @!P1 IMAD.HI.U32 R12, R5, R2, RZ ;  /* 0x00000002050c9227 */ /* 0x000fe200078e00ff */
[----:B------:R-:W-:-:S04]  /*12c0*/  IADD3 R2, PT, PT, -R6, RZ, RZ ;  /* 0x000000ff06027210 */ /* 0x000fc80007ffe1ff */
[----:B------:R-:W-:Y:S01]  /*12d0*/  @!P1 SHF.R.U32.HI R12, RZ, R3, R12 ;  /* 0x00000003ff0c9219 */ /* 0x000fe2000001160c */
[----:B------:R-:W-:-:S03]  /*12e0*/  IMAD R2, R11, R2, R9 ;  /* 0x000000020b027224 */ /* 0x000fc600078e0209 */
[----:B------:R-:W-:-:S05]  /*12f0*/  @!P1 SEL R3, R5, R12, !P0 ;  /* 0x0000000c05039207 */ /* 0x000fca0004000000 */
[--C-:B------:R-:W-:Y:S02]  /*1300*/  @!P1 IMAD.IADD R6, R6, 0x1, -R3.reuse ;  /* 0x0000000106069824 */ /* 0x100fe400078e0a03 */
[----:B------:R-:W-:Y:S01]  /*1310*/  @!P1 IMAD R3, R2, R13, R3 ;  /* 0x0000000d02039224 */ /* 0x000fe200078e0203 */
[----:B------:R-:W-:Y:S01]  /*1320*/  IADD3 R2, PT, PT, -R5, RZ, RZ ;  /* 0x000000ff05027210 */ /* 0x000fe20007ffe1ff */
[----:B------:R-:W-:Y:S02]  /*1330*/  @!P1 IMAD R9, R6, R11, R5 ;  /* 0x0000000b06099224 */ /* 0x000fe400078e0205 */
[----:B------:R-:W-:Y:S02]  /*1340*/  @!P1 IMAD.MOV.U32 R5, RZ, RZ, R3 ;  /* 0x000000ffff059224 */ /* 0x000fe400078e0003 */
[----:B------:R-:W-:Y:S02]  /*1350*/  IMAD R2, R10, R2, R19 ;  /* 0x000000020a027224 */ /* 0x000fe400078e0213 */
[----:B------:R-:W-:-:S02]  /*1360*/  IMAD R18, R9, R4, R7 ;  /* 0x0000000409127224 */ /* 0x000fc400078e0207 */
[----:B------:R-:W-:Y:S02]  /*1370*/  IMAD R19, R5, R10, R2 ;  /* 0x0000000a05137224 */ /* 0x000fe400078e0202 */
.L_x_18:
[----:B------:R-:W-:-:S09]  /*1380*/  UISETP.NE.AND UP3, UPT, UR5, 0x1, UPT ;  /* 0x000000010500788c */ /* 0x000fd2000bf65270 */
[----:B------:R-:W-:Y:S05]  /*1390*/  BRA.U UP3, `(.L_x_19) ;  /* 0x0000000103407547 */ /* 0x000fea000b800000 */
[----:B------:R-:W2:Y:S08]  /*13a0*/  LDC.64 R4, c[0x0][0xb10] ;  /* 0x0002c400ff047b82 */ /* 0x000eb00000000a00 */
[----:B------:R-:W3:Y:S08]  /*13b0*/  LDC.64 R2, c[0x0][0xb18] ;  /* 0x0002c600ff027b82 */ /* 0x000ef00000000a00 */
[----:B------:R-:W4:Y:S08]  /*13c0*/  LDC R6, c[0x0][0xb20] ;  /* 0x0002c800ff067b82 */ /* 0x000f300000000800 */
[----:B------:R-:W1:Y:S01]  /*13d0*/  LDC R10, c[0x0][0xb0c] ;  /* 0x0002c300ff0a7b82 */ /* 0x000e620000000800 */
[----:B--2---:R-:W-:-:S05]  /*13e0*/  IMAD.HI.U32 R4, R19, R4, RZ ;  /* 0x0000000413047227 */ /* 0x004fca00078e00ff */
[----:B------:R-:W-:Y:S01]  /*13f0*/  SHF.R.U32.HI R4, RZ, R5, R4 ;  /* 0x00000005ff047219 */ /* 0x000fe20000011604 */
[----:B---3--:R-:W-:Y:S01]  /*1400*/  IMAD.HI.U32 R3, R18, R3, RZ ;  /* 0x0000000312037227 */ /* 0x008fe200078e00ff */
[----:B------:R-:W-:-:S04]  /*1410*/  ISETP.NE.AND P0, PT, R2, 0x1, PT ;  /* 0x000000010200780c */ /* 0x000fc80003f05270 */
[----:B----4-:R-:W-:-:S04]  /*1420*/  SHF.R.U32.HI R3, RZ, R6, R3 ;  /* 0x00000006ff037219 */ /* 0x010fc80000011603 */
[----:B------:R-:W-:Y:S02]  /*1430*/  SEL R3, R18, R3, !P0 ;  /* 0x0000000312037207 */ /* 0x000fe40004000000 */
[----:B-1----:R-:W-:-:S04]  /*1440*/  ISETP.NE.AND P1, PT, R10, 0x1, PT ;  /* 0x000000010a00780c */ /* 0x002fc80003f25270 */
[----:B------:R-:W-:-:S05]  /*1450*/  SEL R4, R19, R4, !P1 ;  /* 0x0000000413047207 */ /* 0x000fca0004800000 */
[----:B------:R-:W-:Y:S02]  /*1460*/  IMAD.IADD R5, R3, 0x1, -R4 ;  /* 0x0000000103057824 */ /* 0x000fe400078e0a04 */
[----:B------:R-:W-:Y:S02]  /*1470*/  IMAD.IADD R3, R4, 0x1, -R3 ;  /* 0x0000000104037824 */ /* 0x000fe400078e0a03 */
[----:B------:R-:W-:Y:S02]  /*1480*/  IMAD R19, R5, R10, R19 ;  /* 0x0000000a05137224 */ /* 0x000fe400078e0213 */
[----:B------:R-:W-:Y:S02]  /*1490*/  IMAD R18, R3, R2, R18 ;  /* 0x0000000203127224 */ /* 0x000fe400078e0212 */
.L_x_19:
[----:B------:R-:W-:Y:S05]  /*14a0*/  BRA.U !UP1, `(.L_x_20) ;  /* 0x00000001090c7547 */ /* 0x000fea000b800000 */
[----:B------:R-:W-:Y:S01]  /*14b0*/  UCGABAR_WAIT ;  /* 0x0000000000007dc7 */ /* 0x000fe20008000000 */
[----:B------:R-:W-:Y:S01]  /*14c0*/  CCTL.IVALL ;  /* 0x00000000ff00798f */ /* 0x000fe20002000000 */
[----:B------:R-:W-:Y:S05]  /*14d0*/  BRA `(.L_x_21) ;  /* 0x0000000000047947 */ /* 0x000fea0003800000 */
.L_x_20:
[----:B------:R-:W-:Y:S06]  /*14e0*/  BAR.SYNC.DEFER_BLOCKING 0x0 ;  /* 0x0000000000007b1d */ /* 0x000fec0000010000 */
.L_x_21:
[----:B------:R-:W-:Y:S05]  /*14f0*/  BRA.U UP2, `(.L_x_22) ;  /* 0x0000001d02047547 */ /* 0x000fea000b800000 */
[----:B------:R-:W2:Y:S01]  /*1500*/  LDCU UR7, c[0x0][0x388] ;  /* 0x00007100ff0777ac */ /* 0x000ea20008000800 */
[----:B------:R-:W3:Y:S01]  /*1510*/  LDC R11, c[0x0][0x370] ;  /* 0x0000dc00ff0b7b82 */ /* 0x000ee20000000800 */
[----:B------:R-:W-:Y:S01]  /*1520*/  PLOP3.LUT P0, PT, PT, PT, UP6, 0x80, 0x8 ;  /* 0x000000000008781c */ /* 0x000fe20003f0f068 */
[----:B------:R-:W-:Y:S01]  /*1530*/  IMAD.MOV.U32 R12, RZ, RZ, 0x1 ;  /* 0x00000001ff0c7424 */ /* 0x000fe200078e00ff */
[----:B------:R-:W4:Y:S01]  /*1540*/  LDCU UR5, c[0x0][0x38c] ;  /* 0x00007180ff0577ac */ /* 0x000f220008000800 */
[----:B------:R-:W-:Y:S01]  /*1550*/  ISETP.EQ.OR P4, PT, R8, RZ, P5 ;  /* 0x000000ff0800720c */ /* 0x000fe20002f82670 */
[----:B------:R-:W-:Y:S01]  /*1560*/  IMAD.MOV.U32 R10, RZ, RZ, RZ ;  /* 0x000000ffff0a7224 */ /* 0x000fe200078e00ff */
[----:B------:R-:W-:Y:S01]  /*1570*/  PLOP3.LUT P0, PT, P0, PT, PT, 0x8, 0x80 ;  /* 0x000000000080781c */ /* 0x000fe2000070e170 */
[----:B------:R-:W1:Y:S01]  /*1580*/  LDCU UR37, c[0x0][0x390] ;  /* 0x00007200ff2577ac */ /* 0x000e620008000800 */
[----:B------:R-:W3:Y:S01]  /*1590*/  LDC R0, c[0x0][0x374] ;  /* 0x0000dd00ff007b82 */ /* 0x000ee20000000800 */
[----:B------:R-:W-:-:S02]  /*15a0*/  UISETP.NE.AND UP1, UPT, UR4, URZ, UPT ;  /* 0x000000ff0400728c */ /* 0x000fc4000bf25270 */
[----:B------:R-:W-:Y:S01]  /*15b0*/  USEL UR32, URZ, 0x1, UP5 ;  /* 0x00000001ff207887 */ /* 0x000fe2000a800000 */
[----:B------:R-:W1:Y:S01]  /*15c0*/  LDCU.64 UR38, c[0x0][0x348] ;  /* 0x00006900ff2677ac */ /* 0x000e620008000a00 */
[----:B--2---:R-:W-:Y:S02]  /*15d0*/  UIADD3 UR7, UPT, UPT, UR7, 0x3f, URZ ;  /* 0x0000003f07077890 */ /* 0x004fe4000fffe0ff */
[----:B------:R-:W-:Y:S02]  /*15e0*/  USEL UR32, UR32, 0x2, UP1 ;  /* 0x0000000220207887 */ /* 0x000fe40008800000 */
[----:B------:R-:W-:Y:S01]  /*15f0*/  USHF.R.S32.HI UR6, URZ, 0x1f, UR7 ;  /* 0x0000001fff067899 */ /* 0x000fe20008011407 */
[----:B------:R-:W-:Y:S01]  /*1600*/  UMOV UR35, URZ ;  /* 0x000000ff00237c82 */ /* 0x000fe20008000000 */
[----:B------:R-:W-:Y:S02]  /*1610*/  UMOV UR21, URZ ;  /* 0x000000ff00157c82 */ /* 0x000fe40008000000 */
[----:B------:R-:W-:Y:S01]  /*1620*/  ULEA.HI UR6, UR6, UR7, URZ, 0x6 ;  /* 0x0000000706067291 */ /* 0x000fe2000f8f30ff */
[----:B------:R-:W-:-:S03]  /*1630*/  UMOV UR34, URZ ;  /* 0x000000ff00227c82 */ /* 0x000fc60008000000 */
[----:B------:R-:W-:-:S04]  /*1640*/  USHF.R.S32.HI UR6, URZ, 0x6, UR6 ;  /* 0x00000006ff067899 */ /* 0x000fc80008011406 */
[----:B----4-:R-:W-:-:S04]  /*1650*/  UIMAD UR5, UR6, UR5, URZ ;  /* 0x00000005060572a4 */ /* 0x010fc8000f8e02ff */
[----:B-1----:R-:W-:-:S04]  /*1660*/  UIMAD UR37, UR5, UR37, URZ ;  /* 0x00000025052572a4 */ /* 0x002fc8000f8e02ff */
[----:B------:R-:W-:Y:S02]  /*1670*/  UISETP.NE.AND UP2, UPT, UR37, URZ, UPT ;  /* 0x000000ff2500728c */ /* 0x000fe4000bf45270 */
[----:B------:R-:W-:-:S04]  /*1680*/  UISETP.LT.U32.AND UP0, UPT, UR37, 0xd, UPT ;  /* 0x0000000d2500788c */ /* 0x000fc8000bf01070 */
[----:B------:R-:W-:-:S04]  /*1690*/  USEL UR36, UR37, 0xd, UP0 ;  /* 0x0000000d25247887 */ /* 0x000fc80008000000 */
[----:B------:R-:W-:Y:S02]  /*16a0*/  UIADD3 UR31, UPT, UPT, UR36, -0x1, URZ ;  /* 0xffffffff241f7890 */ /* 0x000fe4000fffe0ff */
[----:B------:R-:W-:Y:S02]  /*16b0*/  @!UP2 UIADD3 UR31, UPT, UPT, UR36, URZ, URZ ;  /* 0x000000ff241fa290 */ /* 0x000fe4000fffe0ff */
[----:B------:R-:W-:Y:S02]  /*16c0*/  UIADD3 UR36, UPT, UPT, UR37, -UR36, URZ ;  /* 0x8000002425247290 */ /* 0x000fe4000fffe0ff */
[----:B---3--:R-:W-:-:S12]  /*16d0*/  UIADD3 UR31, UPT, UPT, UR31, 0x1, URZ ;  /* 0x000000011f1f7890 */ /* 0x008fd8000fffe0ff */
.L_x_40:
[----:B------:R-:W1:Y:S01]  /*16e0*/  S2UR UR30, SR_CgaCtaId ;  /* 0x00000000001e79c3 */ /* 0x000e620000008800 */
[----:B------:R-:W-:Y:S01]  /*16f0*/  UMOV UR4, 0x400 ;  /* 0x0000040000047882 */ /* 0x000fe20000000000 */
[----:B------:R-:W-:Y:S01]  /*1700*/  SHF.L.U32 R2, R12, 0x1f, RZ ;  /* 0x0000001f0c027819 */ /* 0x000fe200000006ff */
[----:B------:R-:W-:Y:S01]  /*1710*/  UISETP.NE.AND UP0, UPT, UR37, URZ, UPT ;  /* 0x000000ff2500728c */ /* 0x000fe2000bf05270 */
[----:B------:R-:W-:Y:S01]  /*1720*/  R2UR UR26, R18 ;  /* 0x00000000121a72ca */ /* 0x000fe200000e0000 */
[----:B------:R-:W-:Y:S01]  /*1730*/  IMAD.SHL.U32 R19, R19, 0x40, RZ ;  /* 0x0000004013137824 */ /* 0x000fe200078e00ff */
[----:B------:R-:W-:Y:S01]  /*1740*/  UMOV UR33, URZ ;  /* 0x000000ff00217c82 */ /* 0x000fe20008000000 */
[----:B------:R-:W-:Y:S01]  /*1750*/  UMOV UR29, URZ ;  /* 0x000000ff001d7c82 */ /* 0x000fe20008000000 */
[----:B------:R-:W-:-:S09]  /*1760*/  UMOV UR28, URZ ;  /* 0x000000ff001c7c82 */ /* 0x000fd20008000000 */
[----:B------:R-:W-:Y:S02]  /*1770*/  USHF.L.U32 UR26, UR26, 0x6, URZ ;  /* 0x000000061a1a7899 */ /* 0x000fe400080006ff */
[----:B-1----:R-:W-:-:S04]  /*1780*/  ULEA UR30, UR30, UR4, 0x18 ;  /* 0x000000041e1e7291 */ /* 0x002fc8000f8ec0ff */
[----:B------:R-:W-:-:S09]  /*1790*/  ULEA UR4, UR35, UR30, 0x3 ;  /* 0x0000001e23047291 */ /* 0x000fd2000f8e18ff */
[----:B----4-:R1:W2:Y:S01]  /*17a0*/  SYNCS.PHASECHK.TRANS64.TRYWAIT P2, [UR4+0x68], R2 ;  /* 0x00006802ff0075a7 */ /* 0x0102a20008041104 */
[----:B---3--:R-:W-:Y:S05]  /*17b0*/  BRA.U !UP0, `(.L_x_23) ;  /* 0x00000005087c7547 */ /* 0x008fea000b800000 */
[----:B------:R-:W3:Y:S01]  /*17c0*/  LDC.64 R8, c[0x0][0x480] ;  /* 0x00012000ff087b82 */ /* 0x000ee20000000a00 */
[----:B------:R-:W4:Y:S01]  /*17d0*/  LDCU UR17, c[0x0][0x390] ;  /* 0x00007200ff1177ac */ /* 0x000f220008000800 */
[----:B------:R-:W2:Y:S06]  /*17e0*/  LDCU UR18, c[0x0][0x38c] ;  /* 0x00007180ff1277ac */ /* 0x000eac0008000800 */
[----:B------:R-:W4:Y:S01]  /*17f0*/  LDC.64 R6, c[0x0][0x488] ;  /* 0x00012200ff067b82 */ /* 0x000f220000000a00 */
[----:B------:R-:W2:Y:S01]  /*1800*/  LDCU.64 UR14, c[0x0][0x4b8] ;  /* 0x00009700ff0e77ac */ /* 0x000ea20008000a00 */
[----:B------:R-:W-:Y:S01]  /*1810*/  UIADD3 UR34, UPT, UPT, UR31, UR21, URZ ;  /* 0x000000151f227290 */ /* 0x000fe2000fffe0ff */
[----:B------:R-:W-:-:S05]  /*1820*/  UMOV UR33, URZ ;  /* 0x000000ff00217c82 */ /* 0x000fca0008000000 */
[----:B-1----:R-:W1:Y:S01]  /*1830*/  LDC.64 R2, c[0x0][0x490] ;  /* 0x00012400ff027b82 */ /* 0x002e620000000a00 */
[----:B------:R-:W-:Y:S01]  /*1840*/  UMOV UR19, UR35 ;  /* 0x0000002300137c82 */ /* 0x000fe20008000000 */
[----:B------:R-:W-:Y:S01]  /*1850*/  UMOV UR28, URZ ;  /* 0x000000ff001c7c82 */ /* 0x000fe20008000000 */
[----:B------:R-:W-:Y:S01]  /*1860*/  UMOV UR29, URZ ;  /* 0x000000ff001d7c82 */ /* 0x000fe20008000000 */
[----:B---3--:R-:W-:Y:S01]  /*1870*/  IMAD.HI.U32 R9, R19, R9, RZ ;  /* 0x0000000913097227 */ /* 0x008fe200078e00ff */
[----:B------:R-:W-:-:S03]  /*1880*/  ISETP.NE.AND P1, PT, R8, 0x1, PT ;  /* 0x000000010800780c */ /* 0x000fc60003f25270 */
[----:B------:R-:W3:Y:S01]  /*1890*/  LDC.64 R4, c[0x0][0x4b0] ;  /* 0x00012c00ff047b82 */ /* 0x000ee20000000a00 */
[----:B----4-:R-:W-:-:S04]  /*18a0*/  SHF.R.U32.HI R6, RZ, R6, R9 ;  /* 0x00000006ff067219 */ /* 0x010fc80000011609 */
[----:B------:R-:W-:Y:S02]  /*18b0*/  SEL R6, R19, R6, !P1 ;  /* 0x0000000613067207 */ /* 0x000fe40004800000 */
[----:B------:R-:W-:Y:S02]  /*18c0*/  ISETP.NE.AND P1, PT, R7, 0x1, PT ;  /* 0x000000010700780c */ /* 0x000fe40003f25270 */
[C---:B------:R-:W-:Y:S01]  /*18d0*/  R2UR UR4, R6.reuse ;  /* 0x00000000060472ca */ /* 0x040fe200000e0000 */
[----:B-1----:R-:W-:-:S04]  /*18e0*/  IMAD.HI.U32 R2, R6, R2, RZ ;  /* 0x0000000206027227 */ /* 0x002fc800078e00ff */
[----:B------:R-:W-:Y:S01]  /*18f0*/  IMAD.MOV R14, RZ, RZ, -R6 ;  /* 0x000000ffff0e7224 */ /* 0x000fe200078e0a06 */
[----:B------:R-:W-:-:S03]  /*1900*/  SHF.R.U32.HI R2, RZ, R3, R2 ;  /* 0x00000003ff027219 */ /* 0x000fc60000011602 */
[----:B------:R-:W-:Y:S01]  /*1910*/  IMAD R14, R8, R14, R19 ;  /* 0x0000000e080e7224 */ /* 0x000fe200078e0213 */
[----:B------:R-:W-:Y:S01]  /*1920*/  R2UR UR13, R2 ;  /* 0x00000000020d72ca */ /* 0x000fe200000e0000 */
[----:B------:R-:W-:Y:S01]  /*1930*/  VOTEU.ANY UP0, P1 ;  /* 0x0000000000ff7886 */ /* 0x000fe20000800100 */
[----:B------:R-:W1:Y:S01]  /*1940*/  LDC.64 R2, c[0x0][0x4d0] ;  /* 0x00013400ff027b82 */ /* 0x000e620000000a00 */
[----:B---3--:R-:W-:Y:S02]  /*1950*/  R2UR UR8, R4 ;  /* 0x00000000040872ca */ /* 0x008fe400000e0000 */
[----:B------:R-:W-:Y:S02]  /*1960*/  R2UR UR9, R14 ;  /* 0x000000000e0972ca */ /* 0x000fe400000e0000 */
[----:B------:R-:W-:-:S06]  /*1970*/  R2UR UR6, R5 ;  /* 0x00000000050672ca */ /* 0x000fcc00000e0000 */
[----:B------:R-:W-:Y:S01]  /*1980*/  USEL UR13, UR4, UR13, !UP0 ;  /* 0x0000000d040d7287 */ /* 0x000fe2000c000000 */
[----:B------:R-:W3:Y:S05]  /*1990*/  LDCU.64 UR4, c[0x0][0x4d8] ;  /* 0x00009b00ff0477ac */ /* 0x000eea0008000a00 */
[----:B------:R-:W-:-:S04]  /*19a0*/  IMAD R9, RZ, RZ, -UR13 ;  /* 0x8000000dff097e24 */ /* 0x000fc8000f8e02ff */
[----:B------:R-:W-:Y:S01]  /*19b0*/  IMAD R9, R7, R9, R6 ;  /* 0x0000000907097224 */ /* 0x000fe200078e0206 */
[----:B-1----:R-:W-:-:S04]  /*19c0*/  R2UR UR11, R2 ;  /* 0x00000000020b72ca */ /* 0x002fc800000e0000 */
[----:B------:R-:W-:Y:S02]  /*19d0*/  R2UR UR7, R9 ;  /* 0x00000000090772ca */ /* 0x000fe400000e0000 */
[----:B------:R-:W-:-:S07]  /*19e0*/  R2UR UR12, R3 ;  /* 0x00000000030c72ca */ /* 0x000fce00000e0000 */
[----:B------:R-:W-:-:S06]  /*19f0*/  UIMAD UR11, UR9, UR8, UR11 ;  /* 0x00000008090b72a4 */ /* 0x000fcc000f8e020b */
[----:B--23--:R-:W-:-:S12]  /*1a00*/  UIMAD UR12, UR7, UR6, UR12 ;  /* 0x00000006070c72a4 */ /* 0x00cfd8000f8e020c */
.L_x_29:
[----:B--2---:R-:W-:Y:S01]  /*1a10*/  @!P5 MOV R3, 0x4000 ;  /* 0x000040000003d802 */ /* 0x004fe20000000f00 */
[----:B------:R-:W-:Y:S01]  /*1a20*/  ULEA UR9, UR19, UR30, 0x3 ;  /* 0x0000001e13097291 */ /* 0x000fe2000f8e18ff */
[----:B----4-:R-:W-:Y:S11]  /*1a30*/  @P2 BRA `(.L_x_24) ;  /* 0x00000000000c2947 */ /* 0x010ff60003800000 */
[----:B------:R-:W-:Y:S04]  /*1a40*/  SHF.L.U32 R5, R12, 0x1f, RZ ;  /* 0x0000001f0c057819 */ /* 0x000fe800000006ff */
[----:B------:R-:W1:Y:S02]  /*1a50*/  SYNCS.PHASECHK.TRANS64.TRYWAIT P1, [UR9+0x68], R5 ;  /* 0x00006805ff0075a7 */ /* 0x000e640008021109 */
[----:B-1----:R-:W-:Y:S05]  /*1a60*/  @!P1 BRA `(.L_x_25) ;  /* 0x0000005c00489947 */ /* 0x002fea0003800000 */
.L_x_24:
[----:B------:R2:W-:Y:S01]  /*1a70*/  @!P5 SYNCS.ARRIVE.TRANS64 RZ, [UR9], R3 ;  /* 0x00000003ffffd9a7 */ /* 0x0005e20008000009 */
[----:B------:R-:W-:Y:S04]  /*1a80*/  ULOP3.LUT UR6, UR32, 0x2, URZ, 0xfc, !UPT ;  /* 0x0000000220067892 */ /* 0x000fe8000f8efcff */
[----:B------:R-:W-:Y:S09]  /*1a90*/  UISETP.NE.AND UP0, UPT, UR6, 0x2, UPT ;  /* 0x000000020600788c */ /* 0x000ff2000bf05270 */
[----:B------:R-:W-:Y:S05]  /*1aa0*/  BRA.U UP0, `(.L_x_26) ;  /* 0x0000000100047547 */ /* 0x000fea000b800000 */
[----:B------:R-:W-:Y:S05]  /*1ab0*/  BPT.TRAP 0x1 ;  /* 0x000000040000795c */ /* 0x000fea0000300000 */
.L_x_26:
[----:B------:R-:W-:Y:S04]  /*1ac0*/  BSSY.RECONVERGENT B0, `(.L_x_27) ;  /* 0x0000003000007945 */ /* 0x000fe80003800200 */
[----:B------:R-:W-:Y:S05]  /*1ad0*/  @P4 BRA `(.L_x_28) ;  /* 0x0000000000044947 */ /* 0x000fea0003800000 */
[----:B------:R-:W-:Y:S05]  /*1ae0*/  BPT.TRAP 0x1 ;  /* 0x000000040000795c */ /* 0x000fea0000300000 */
.L_x_28:
[----:B------:R-:W-:Y:S05]  /*1af0*/  BSYNC.RECONVERGENT B0 ;  /* 0x0000000000007941 */ /* 0x000fea0003800200 */
.L_x_27:
[----:B------:R-:W-:Y:S02]  /*1b00*/  UIADD3 UR35, UPT, UPT, UR19, 0x1, URZ ;  /* 0x0000000113237890 */ /* 0x000fe4000fffe0ff */
[----:B------:R-:W-:Y:S02]  /*1b10*/  UIMAD UR7, UR28, UR14, UR4 ;  /* 0x0000000e1c0772a4 */ /* 0x000fe4000f8e0204 */
[----:B------:R-:W-:Y:S02]  /*1b20*/  UISETP.NE.AND UP0, UPT, UR35, 0xd, UPT ;  /* 0x0000000d2300788c */ /* 0x000fe4000bf05270 */
[----:B------:R-:W-:Y:S02]  /*1b30*/  UIMAD UR6, UR29, UR15, UR5 ;  /* 0x0000000f1d0672a4 */ /* 0x000fe4000f8e0205 */
[----:B------:R-:W-:Y:S02]  /*1b40*/  USEL UR10, URZ, 0x1, UP0 ;  /* 0x00000001ff0a7887 */ /* 0x000fe40008000000 */
[----:B------:R-:W-:Y:S02]  /*1b50*/  USEL UR35, UR35, URZ, UP0 ;  /* 0x000000ff23237287 */ /* 0x000fe40008000000 */
[----:B------:R-:W-:Y:S02]  /*1b60*/  UIADD3 UR44, UP1, UPT, UR38, 0x80, URZ ;  /* 0x00000080262c7890 */ /* 0x000fe4000ff3e0ff */
[----:B------:R-:W-:Y:S01]  /*1b70*/  ULEA UR8, UR35, UR30, 0x3 ;  /* 0x0000001e23087291 */ /* 0x000fe2000f8e18ff */
[----:B------:R-:W-:Y:S01]  /*1b80*/  LOP3.LUT R12, R12, UR10, RZ, 0x3c, !PT ;  /* 0x0000000a0c0c7c12 */ /* 0x000fe2000f8e3cff */
[----:B------:R-:W-:Y:S02]  /*1b90*/  UPRMT UR42, UR7, 0x40, UR6 ;  /* 0x00000040072a7896 */ /* 0x000fe40008000006 */
[----:B------:R-:W-:Y:S01]  /*1ba0*/  ULEA UR25, UR19, UR23, 0xc ;  /* 0x0000001713197291 */ /* 0x000fe2000f8e60ff */
[----:B-1----:R-:W-:Y:S01]  /*1bb0*/  SHF.L.U32 R2, R12, 0x1f, RZ ;  /* 0x0000001f0c027819 */ /* 0x002fe200000006ff */
[----:B------:R-:W-:Y:S02]  /*1bc0*/  USHF.L.U32 UR10, UR33, 0x6, URZ ;  /* 0x00000006210a7899 */ /* 0x000fe400080006ff */
[----:B------:R-:W-:Y:S01]  /*1bd0*/  UIADD3.X UR45, UPT, UPT, URZ, UR39, URZ, UP1, !UPT ;  /* 0x00000027ff2d7290 */ /* 0x000fe20008ffe4ff */
[----:B------:R3:W4:Y:S01]  /*1be0*/  SYNCS.PHASECHK.TRANS64.TRYWAIT P2, [UR8+0x68], R2 ;  /* 0x00006802ff0075a7 */ /* 0x0007220008041108 */
[----:B------:R-:W-:Y:S02]  /*1bf0*/  ULEA UR8, UR19, UR30, 0xd ;  /* 0x0000001e13087291 */ /* 0x000fe4000f8e68ff */
[----:B------:R-:W-:Y:S02]  /*1c00*/  UPRMT UR43, UR42, 0x5410, URZ ;  /* 0x000054102a2b7896 */ /* 0x000fe400080000ff */
[----:B------:R-:W-:Y:S02]  /*1c10*/  UIADD3 UR8, UPT, UPT, UR8, 0x3400, URZ ;  /* 0x0000340008087890 */ /* 0x000fe4000fffe0ff */
[----:B------:R-:W-:Y:S02]  /*1c20*/  UIADD3 UR40, UP0, UPT, UR38, 0x180, URZ ;  /* 0x0000018026287890 */ /* 0x000fe4000ff1e0ff */
[----:B------:R-:W-:Y:S02]  /*1c30*/  ULEA UR25, UR25, UR30, 0x1 ;  /* 0x0000001e19197291 */ /* 0x000fe4000f8e08ff */
[----:B------:R-:W-:Y:S02]  /*1c40*/  UIADD3.X UR41, UPT, UPT, URZ, UR39, URZ, UP0, !UPT ;  /* 0x00000027ff297290 */ /* 0x000fe400087fe4ff */
[----:B------:R-:W-:Y:S01]  /*1c50*/  ULOP3.LUT UR27, UR22, UR10, URZ, 0xfc, !UPT ;  /* 0x0000000a161b7292 */ /* 0x000fe2000f8efcff */
[----:B------:R-:W-:Y:S01]  /*1c60*/  UTMALDG.4D.IM2COL [UR8], [UR44], UR43 ;  /* 0x000000082c0073b4 */ /* 0x000fe2000805802b */
[----:B------:R-:W-:Y:S02]  /*1c70*/  UIADD3 UR24, UPT, UPT, UR25, 0x1d400, URZ ;  /* 0x0001d40019187890 */ /* 0x000fe4000fffe0ff */
[----:B------:R-:W-:Y:S02]  /*1c80*/  UIADD3 UR20, UPT, UPT, UR28, 0x1, URZ ;  /* 0x000000011c147890 */ /* 0x000fe4000fffe0ff */
[----:B------:R-:W-:Y:S02]  /*1c90*/  UIADD3 UR19, UPT, UPT, UR29, 0x1, URZ ;  /* 0x000000011d137890 */ /* 0x000fe4000fffe0ff */
[----:B------:R-:W-:Y:S02]  /*1ca0*/  UISETP.NE.AND UP2, UPT, UR20, UR18, UPT ;  /* 0x000000121400728c */ /* 0x000fe4000bf45270 */
[----:B------:R-:W-:Y:S02]  /*1cb0*/  UIADD3 UR21, UPT, UPT, UR21, 0x1, URZ ;  /* 0x0000000115157890 */ /* 0x000fe4000fffe0ff */
[----:B------:R-:W-:Y:S01]  /*1cc0*/  UIADD3 UR42, UPT, UPT, UR33, 0x1, URZ ;  /* 0x00000001212a7890 */ /* 0x000fe2000fffe0ff */
[----:B------:R-:W-:Y:S01]  /*1cd0*/  UMOV UR16, 0x30000 ;  /* 0x0003000000107882 */ /* 0x000fe20000000000 */
[----:B------:R-:W-:Y:S01]  /*1ce0*/  UMOV UR46, 0x0 ;  /* 0x00000000002e7882 */ /* 0x000fe20000000000 */
[----:B------:R-:W-:Y:S01]  /*1cf0*/  UMOV UR47, 0x10000000 ;  /* 0x10000000002f7882 */ /* 0x000fe20000000000 */
[----:B------:R-:W-:Y:S03]  /*1d00*/  UMOV UR25, UR9 ;  /* 0x0000000900197c82 */ /* 0x000fe60008000000 */
[----:B------:R-:W-:Y:S01]  /*1d10*/  @UP2 UIADD3 UR19, UPT, UPT, UR29, URZ, URZ ;  /* 0x000000ff1d132290 */ /* 0x000fe2000fffe0ff */
[----:B------:R1:W-:Y:S03]  /*1d20*/  UTMALDG.4D.MULTICAST [UR24], [UR40], UR16, desc[UR46] ;  /* 0x00002e18280073b4 */ /* 0x0003e60008019810 */
[----:B------:R-:W-:Y:S11]  /*1d30*/  UISETP.NE.AND UP0, UPT, UR19, UR17, UPT ;  /* 0x000000111300728c */ /* 0x000ff6000bf05270 */
[----:B------:R-:W-:Y:S07]  /*1d40*/  @UP0 UIADD3 UR42, UPT, UPT, UR33, URZ, URZ ;  /* 0x000000ff212a0290 */ /* 0x000fee000fffe0ff */
[----:B------:R-:W-:Y:S01]  /*1d50*/  UMOV UR33, UR42 ;  /* 0x0000002a00217c82 */ /* 0x000fe20008000000 */
[----:B-1----:R-:W-:Y:S02]  /*1d60*/  USEL UR29, UR19, URZ, UP0 ;  /* 0x000000ff131d7287 */ /* 0x002fe40008000000 */
[----:B------:R-:W-:Y:S02]  /*1d70*/  UISETP.NE.AND UP0, UPT, UR21, UR34, UPT ;  /* 0x000000221500728c */ /* 0x000fe4000bf05270 */
[----:B------:R-:W-:Y:S01]  /*1d80*/  USEL UR28, UR20, URZ, UP2 ;  /* 0x000000ff141c7287 */ /* 0x000fe20009000000 */
[----:B------:R-:W-:Y:S06]  /*1d90*/  UMOV UR19, UR35 ;  /* 0x0000002300137c82 */ /* 0x000fec0008000000 */
[----:B---3--:R-:W-:Y:S05]  /*1da0*/  BRA.U UP0, `(.L_x_29) ;  /* 0xfffffffd00187547 */ /* 0x008fea000b83ffff */
.L_x_23:
[----:B------:R-:W-:Y:S01]  /*1db0*/  ULEA UR4, UR35, UR30, 0x3 ;  /* 0x0000001e23047291 */ /* 0x000fe2000f8e18ff */
[----:B-1----:R-:W-:Y:S01]  /*1dc0*/  SHF.L.U32 R2, R12, 0x1f, RZ ;  /* 0x0000001f0c027819 */ /* 0x002fe200000006ff */
[----:B------:R-:W-:Y:S01]  /*1dd0*/  @!P0 SYNCS.ARRIVE.TRANS64.A1T0 RZ, [UR30+0x108], RZ ;  /* 0x000108ffffff89a7 */ /* 0x000fe2000810001e */
[----:B------:R-:W-:-:S06]  /*1de0*/  UISETP.GE.AND UP0, UPT, UR36, 0x1, UPT ;  /* 0x000000012400788c */ /* 0x000fcc000bf06270 */
[----:B------:R1:W3:Y:S03]  /*1df0*/  SYNCS.PHASECHK.TRANS64.TRYWAIT P1, [UR4+0x68], R2 ;  /* 0x00006802ff0075a7 */ /* 0x0002e60008021104 */
[----:B------:R-:W-:Y:S05]  /*1e00*/  BRA.U !UP0, `(.L_x_30) ;  /* 0x0000000508847547 */ /* 0x000fea000b800000 */
[----:B------:R-:W4:Y:S01]  /*1e10*/  LDC.64 R8, c[0x0][0x480] ;  /* 0x00012000ff087b82 */ /* 0x000f220000000a00 */
[----:B------:R-:W3:Y:S01]  /*1e20*/  LDCU UR27, c[0x0][0x390] ;  /* 0x00007200ff1b77ac */ /* 0x000ee20008000800 */
[----:B------:R-:W3:Y:S06]  /*1e30*/  LDCU UR40, c[0x0][0x38c] ;  /* 0x00007180ff2877ac */ /* 0x000eec0008000800 */
[----:B------:R-:W4:Y:S01]  /*1e40*/  LDC.64 R6, c[0x0][0x488] ;  /* 0x00012200ff067b82 */ /* 0x000f220000000a00 */
[----:B------:R-:W3:Y:S01]  /*1e50*/  LDCU.64 UR14, c[0x0][0x4b8] ;  /* 0x00009700ff0e77ac */ /* 0x000ee20008000a00 */
[----:B------:R-:W-:Y:S01]  /*1e60*/  UIADD3 UR34, UPT, UPT, UR36, UR34, URZ ;  /* 0x0000002224227290 */ /* 0x000fe2000fffe0ff */
[----:B------:R-:W-:-:S05]  /*1e70*/  UMOV UR43, UR36 ;  /* 0x00000024002b7c82 */ /* 0x000fca0008000000 */
[----:B-12---:R-:W1:Y:S01]  /*1e80*/  LDC.64 R2, c[0x0][0x490] ;  /* 0x00012400ff027b82 */ /* 0x006e620000000a00 */
[----:B------:R-:W-:Y:S01]  /*1e90*/  UMOV UR41, UR35 ;  /* 0x0000002300297c82 */ /* 0x000fe20008000000 */
[----:B----4-:R-:W-:Y:S01]  /*1ea0*/  IMAD.HI.U32 R9, R19, R9, RZ ;  /* 0x0000000913097227 */ /* 0x010fe200078e00ff */
[----:B------:R-:W-:-:S05]  /*1eb0*/  ISETP.NE.AND P0, PT, R8, 0x1, PT ;  /* 0x000000010800780c */ /* 0x000fca0003f05270 */
[----:B------:R-:W2:Y:S01]  /*1ec0*/  LDC.64 R4, c[0x0][0x4b0] ;  /* 0x00012c00ff047b82 */ /* 0x000ea20000000a00 */
[----:B------:R-:W-:-:S04]  /*1ed0*/  SHF.R.U32.HI R6, RZ, R6, R9 ;  /* 0x00000006ff067219 */ /* 0x000fc80000011609 */
        /* <DEDUP_REMOVED lines=10> */
[----:B--2---:R-:W-:Y:S02]  /*1f80*/  R2UR UR8, R4 ;  /* 0x00000000040872ca */ /* 0x004fe400000e0000 */
[----:B------:R-:W-:Y:S02]  /*1f90*/  R2UR UR9, R9 ;  /* 0x00000000090972ca */ /* 0x000fe400000e0000 */
[----:B------:R-:W-:-:S06]  /*1fa0*/  R2UR UR6, R5 ;  /* 0x00000000050672ca */ /* 0x000fcc00000e0000 */
[----:B------:R-:W-:Y:S01]  /*1fb0*/  USEL UR13, UR4, UR13, !UP0 ;  /* 0x0000000d040d7287 */ /* 0x000fe2000c000000 */
[----:B------:R-:W2:Y:S05]  /*1fc0*/  LDCU.64 UR4, c[0x0][0x4d8] ;  /* 0x00009b00ff0477ac */ /* 0x000eaa0008000a00 */
[----:B------:R-:W-:-:S04]  /*1fd0*/  IMAD R14, RZ, RZ, -UR13 ;  /* 0x8000000dff0e7e24 */ /* 0x000fc8000f8e02ff */
[----:B------:R-:W-:Y:S01]  /*1fe0*/  IMAD R14, R7, R14, R6 ;  /* 0x0000000e070e7224 */ /* 0x000fe200078e0206 */
[----:B-1----:R-:W-:-:S04]  /*1ff0*/  R2UR UR11, R2 ;  /* 0x00000000020b72ca */ /* 0x002fc800000e0000 */
[----:B------:R-:W-:Y:S02]  /*2000*/  R2UR UR7, R14 ;  /* 0x000000000e0772ca */ /* 0x000fe400000e0000 */
[----:B------:R-:W-:-:S07]  /*2010*/  R2UR UR12, R3 ;  /* 0x00000000030c72ca */ /* 0x000fce00000e0000 */
[----:B------:R-:W-:-:S06]  /*2020*/  UIMAD UR11, UR9, UR8, UR11 ;  /* 0x00000008090b72a4 */ /* 0x000fcc000f8e020b */
[----:B--23--:R-:W-:-:S12]  /*2030*/  UIMAD UR12, UR7, UR6, UR12 ;  /* 0x00000006070c72a4 */ /* 0x00cfd8000f8e020c */
.L_x_36:
[----:B--2---:R-:W-:Y:S01]  /*2040*/  @!P5 MOV R3, 0x4000 ;  /* 0x000040000003d802 */ /* 0x004fe20000000f00 */
[----:B------:R-:W-:Y:S01]  /*2050*/  ULEA UR9, UR41, UR30, 0x3 ;  /* 0x0000001e29097291 */ /* 0x000fe2000f8e18ff */
[----:B---3--:R-:W-:Y:S11]  /*2060*/  @P1 BRA `(.L_x_31) ;  /* 0x00000000000c1947 */ /* 0x008ff60003800000 */
[----:B------:R-:W-:Y:S04]  /*2070*/  SHF.L.U32 R5, R12, 0x1f, RZ ;  /* 0x0000001f0c057819 */ /* 0x000fe800000006ff */
[----:B------:R-:W1:Y:S02]  /*2080*/  SYNCS.PHASECHK.TRANS64.TRYWAIT P0, [UR9+0x68], R5 ;  /* 0x00006805ff0075a7 */ /* 0x000e640008001109 */
[----:B-1----:R-:W-:Y:S05]  /*2090*/  @!P0 BRA `(.L_x_32) ;  /* 0x0000005400d48947 */ /* 0x002fea0003800000 */
.L_x_31:
[----:B------:R2:W-:Y:S01]  /*20a0*/  @!P5 SYNCS.ARRIVE.TRANS64 RZ, [UR9], R3 ;  /* 0x00000003ffffd9a7 */ /* 0x0005e20008000009 */
[----:B------:R-:W-:Y:S04]  /*20b0*/  ULOP3.LUT UR6, UR32, 0x2, URZ, 0xfc, !UPT ;  /* 0x0000000220067892 */ /* 0x000fe8000f8efcff */
[----:B------:R-:W-:Y:S09]  /*20c0*/  UISETP.NE.AND UP0, UPT, UR6, 0x2, UPT ;  /* 0x000000020600788c */ /* 0x000ff2000bf05270 */
[----:B------:R-:W-:Y:S05]  /*20d0*/  BRA.U UP0, `(.L_x_33) ;  /* 0x0000000100047547 */ /* 0x000fea000b800000 */
[----:B------:R-:W-:Y:S05]  /*20e0*/  BPT.TRAP 0x1 ;  /* 0x000000040000795c */ /* 0x000fea0000300000 */
.L_x_33:
[----:B------:R-:W-:Y:S04]  /*20f0*/  BSSY.RECONVERGENT B0, `(.L_x_34) ;  /* 0x0000003000007945 */ /* 0x000fe80003800200 */
[----:B------:R-:W-:Y:S05]  /*2100*/  @P4 BRA `(.L_x_35) ;  /* 0x0000000000044947 */ /* 0x000fea0003800000 */
[----:B------:R-:W-:Y:S05]  /*2110*/  BPT.TRAP 0x1 ;  /* 0x000000040000795c */ /* 0x000fea0000300000 */
.L_x_35:
[----:B------:R-:W-:Y:S05]  /*2120*/  BSYNC.RECONVERGENT B0 ;  /* 0x0000000000007941 */ /* 0x000fea0003800200 */
.L_x_34:
[----:B------:R-:W-:Y:S02]  /*2130*/  UIADD3 UR35, UPT, UPT, UR41, 0x1, URZ ;  /* 0x0000000129237890 */ /* 0x000fe4000fffe0ff */
[----:B------:R-:W-:Y:S02]  /*2140*/  UIMAD UR6, UR28, UR14, UR4 ;  /* 0x0000000e1c0672a4 */ /* 0x000fe4000f8e0204 */
[----:B------:R-:W-:Y:S02]  /*2150*/  UISETP.NE.AND UP0, UPT, UR35, 0xd, UPT ;  /* 0x0000000d2300788c */ /* 0x000fe4000bf05270 */
[----:B------:R-:W-:Y:S02]  /*2160*/  UIMAD UR7, UR29, UR15, UR5 ;  /* 0x0000000f1d0772a4 */ /* 0x000fe4000f8e0205 */
[----:B------:R-:W-:Y:S02]  /*2170*/  USEL UR10, URZ, 0x1, UP0 ;  /* 0x00000001ff0a7887 */ /* 0x000fe40008000000 */
[----:B------:R-:W-:Y:S02]  /*2180*/  USEL UR35, UR35, URZ, UP0 ;  /* 0x000000ff23237287 */ /* 0x000fe40008000000 */
[----:B------:R-:W-:Y:S02]  /*2190*/  UIADD3 UR42, UPT, UPT, UR28, 0x1, URZ ;  /* 0x000000011c2a7890 */ /* 0x000fe4000fffe0ff */
[----:B------:R-:W-:Y:S01]  /*21a0*/  ULEA UR8, UR35, UR30, 0x3 ;  /* 0x0000001e23087291 */ /* 0x000fe2000f8e18ff */
[----:B------:R-:W-:Y:S01]  /*21b0*/  LOP3.LUT R12, R12, UR10, RZ, 0x3c, !PT ;  /* 0x0000000a0c0c7c12 */ /* 0x000fe2000f8e3cff */
[----:B------:R-:W-:Y:S02]  /*21c0*/  UIADD3 UR50, UP1, UPT, UR38, 0x80, URZ ;  /* 0x0000008026327890 */ /* 0x000fe4000ff3e0ff */
[----:B------:R-:W-:Y:S01]  /*21d0*/  UPRMT UR48, UR6, 0x40, UR7 ;  /* 0x0000004006307896 */ /* 0x000fe20008000007 */
[----:B-1----:R-:W-:Y:S01]  /*21e0*/  SHF.L.U32 R2, R12, 0x1f, RZ ;  /* 0x0000001f0c027819 */ /* 0x002fe200000006ff */
[----:B------:R-:W-:Y:S02]  /*21f0*/  UISETP.NE.AND UP2, UPT, UR42, UR40, UPT ;  /* 0x000000282a00728c */ /* 0x000fe4000bf45270 */
[----:B------:R-:W-:Y:S01]  /*2200*/  ULEA UR16, UR41, UR23, 0xc ;  /* 0x0000001729107291 */ /* 0x000fe2000f8e60ff */
[----:B------:R1:W3:Y:S01]  /*2210*/  SYNCS.PHASECHK.TRANS64.TRYWAIT P1, [UR8+0x68], R2 ;  /* 0x00006802ff0075a7 */ /* 0x0002e20008021108 */
[----:B------:R-:W-:Y:S02]  /*2220*/  ULEA UR8, UR41, UR30, 0xd ;  /* 0x0000001e29087291 */ /* 0x000fe4000f8e68ff */
[----:B------:R-:W-:Y:S02]  /*2230*/  USHF.L.U32 UR10, UR33, 0x6, URZ ;  /* 0x00000006210a7899 */ /* 0x000fe400080006ff */
[----:B------:R-:W-:Y:S02]  /*2240*/  UIADD3.X UR51, UPT, UPT, URZ, UR39, URZ, UP1, !UPT ;  /* 0x00000027ff337290 */ /* 0x000fe40008ffe4ff */
[----:B------:R-:W-:Y:S02]  /*2250*/  UIADD3 UR8, UPT, UPT, UR8, 0x3400, URZ ;  /* 0x0000340008087890 */ /* 0x000fe4000fffe0ff */
[----:B------:R-:W-:Y:S02]  /*2260*/  UPRMT UR49, UR48, 0x5410, URZ ;  /* 0x0000541030317896 */ /* 0x000fe400080000ff */
[----:B------:R-:W-:Y:S02]  /*2270*/  UIADD3 UR46, UP0, UPT, UR38, 0x180, URZ ;  /* 0x00000180262e7890 */ /* 0x000fe4000ff1e0ff */
[----:B------:R-:W-:Y:S02]  /*2280*/  ULEA UR16, UR16, UR30, 0x1 ;  /* 0x0000001e10107291 */ /* 0x000fe4000f8e08ff */
[----:B------:R-:W-:Y:S02]  /*2290*/  UIADD3.X UR47, UPT, UPT, URZ, UR39, URZ, UP0, !UPT ;  /* 0x00000027ff2f7290 */ /* 0x000fe400087fe4ff */
[----:B------:R-:W-:Y:S01]  /*22a0*/  ULOP3.LUT UR19, UR22, UR10, URZ, 0xfc, !UPT ;  /* 0x0000000a16137292 */ /* 0x000fe2000f8efcff */
[----:B------:R1:W-:Y:S01]  /*22b0*/  UTMALDG.4D.IM2COL [UR8], [UR50], UR49 ;  /* 0x00000008320073b4 */ /* 0x0003e20008058031 */
[----:B------:R-:W-:Y:S02]  /*22c0*/  UIADD3 UR16, UPT, UPT, UR16, 0x1d400, URZ ;  /* 0x0001d40010107890 */ /* 0x000fe4000fffe0ff */
[----:B------:R-:W-:Y:S02]  /*22d0*/  UIADD3 UR41, UPT, UPT, UR29, 0x1, URZ ;  /* 0x000000011d297890 */ /* 0x000fe4000fffe0ff */
[----:B------:R-:W-:Y:S02]  /*22e0*/  @UP2 UIADD3 UR41, UPT, UPT, UR29, URZ, URZ ;  /* 0x000000ff1d292290 */ /* 0x000fe4000fffe0ff */
[----:B------:R-:W-:Y:S02]  /*22f0*/  UIADD3 UR48, UPT, UPT, UR33, 0x1, URZ ;  /* 0x0000000121307890 */ /* 0x000fe4000fffe0ff */
[----:B------:R-:W-:Y:S02]  /*2300*/  UISETP.NE.AND UP0, UPT, UR41, UR27, UPT ;  /* 0x0000001b2900728c */ /* 0x000fe4000bf05270 */
[----:B------:R-:W-:Y:S01]  /*2310*/  UIADD3 UR52, UPT, UPT, UR43, -0x1, URZ ;  /* 0xffffffff2b347890 */ /* 0x000fe2000fffe0ff */
[----:B------:R-:W-:Y:S01]  /*2320*/  UMOV UR25, 0x30000 ;  /* 0x0003000000197882 */ /* 0x000fe20000000000 */
[----:B------:R-:W-:Y:S01]  /*2330*/  UMOV UR44, 0x0 ;  /* 0x00000000002c7882 */ /* 0x000fe20000000000 */
[----:B------:R-:W-:Y:S01]  /*2340*/  UMOV UR45, 0x10000000 ;  /* 0x10000000002d7882 */ /* 0x000fe20000000000 */
[----:B------:R-:W-:Y:S01]  /*2350*/  UMOV UR18, UR26 ;  /* 0x0000001a00127c82 */ /* 0x000fe20008000000 */
[----:B------:R-:W-:Y:S01]  /*2360*/  UMOV UR20, UR28 ;  /* 0x0000001c00147c82 */ /* 0x000fe20008000000 */
[----:B------:R-:W-:Y:S03]  /*2370*/  USEL UR28, UR42, URZ, UP2 ;  /* 0x000000ff2a1c7287 */ /* 0x000fe60009000000 */
[----:B------:R-:W-:Y:S01]  /*2380*/  @UP0 UIADD3 UR48, UPT, UPT, UR33, URZ, URZ ;  /* 0x000000ff21300290 */ /* 0x000fe2000fffe0ff */
[----:B------:R-:W-:Y:S01]  /*2390*/  UMOV UR21, UR29 ;  /* 0x0000001d00157c82 */ /* 0x000fe20008000000 */
[----:B------:R-:W-:Y:S01]  /*23a0*/  USEL UR29, UR41, URZ, UP0 ;  /* 0x000000ff291d7287 */ /* 0x000fe20008000000 */
[----:B------:R-:W-:Y:S01]  /*23b0*/  UMOV UR17, UR9 ;  /* 0x0000000900117c82 */ /* 0x000fe20008000000 */
[----:B------:R-:W-:Y:S01]  /*23c0*/  UISETP.GT.U32.AND UP0, UPT, UR43, 0x1, UPT ;  /* 0x000000012b00788c */ /* 0x000fe2000bf04070 */
[----:B------:R1:W-:Y:S01]  /*23d0*/  UTMALDG.4D.MULTICAST [UR16], [UR46], UR25, desc[UR44] ;  /* 0x00002c102e0073b4 */ /* 0x0003e20008019819 */
[----:B------:R-:W-:Y:S01]  /*23e0*/  UMOV UR41, UR35 ;  /* 0x0000002300297c82 */ /* 0x000fe20008000000 */
[----:B------:R-:W-:Y:S01]  /*23f0*/  UMOV UR43, UR52 ;  /* 0x00000034002b7c82 */ /* 0x000fe20008000000 */
[----:B------:R-:W-:Y:S05]  /*2400*/  UMOV UR33, UR48 ;  /* 0x0000003000217c82 */ /* 0x000fea0008000000 */
[----:B-1----:R-:W-:Y:S05]  /*2410*/  BRA.U UP0, `(.L_x_36) ;  /* 0xfffffffd00087547 */ /* 0x002fea000b83ffff */
.L_x_30:
[----:B--2---:R-:W-:Y:S01]  /*2420*/  SHF.L.U32 R3, R10, 0x1f, RZ ;  /* 0x0000001f0a037819 */ /* 0x004fe200000006ff */
[----:B------:R-:W-:-:S03]  /*2430*/  NOP ;  /* 0x0000000000007918 */ /* 0x000fc60000000000 */
[----:B------:R-:W2:Y:S02]  /*2440*/  SYNCS.PHASECHK.TRANS64.TRYWAIT P0, [UR30+0x110], R3 ;  /* 0x00011003ff0075a7 */ /* 0x000ea4000800111e */
[----:B--2---:R-:W-:Y:S05]  /*2450*/  @!P0 BRA `(.L_x_37) ;  /* 0x0000005000fc8947 */ /* 0x004fea0003800000 */
.L_x_127:
[----:B------:R-:W2:Y:S01]  /*2460*/  LDS.128 R4, [UR30+0x150] ;  /* 0x0001501eff047984 */ /* 0x000ea20008000c00 */
[----:B------:R-:W-:Y:S01]  /*2470*/  UIADD3 UR4, UPT, UPT, UR30, 0x118, URZ ;  /* 0x000001181e047890 */ /* 0x000fe2000fffe0ff */
[----:B------:R-:W-:Y:S01]  /*2480*/  ISETP.GE.AND P0, PT, R26, 0x1, PT ;  /* 0x000000011a00780c */ /* 0x000fe20003f06270 */
[----:B------:R-:W-:Y:S01]  /*2490*/  @!PT LDS RZ, [RZ] ;  /* 0x00000000fffff984 */ /* 0x000fe20000000800 */
[----:B------:R-:W-:Y:S01]  /*24a0*/  @!PT LDS RZ, [RZ] ;  /* 0x00000000fffff984 */ /* 0x000fe20000000800 */
[----:B------:R-:W-:Y:S01]  /*24b0*/  @!PT LDS RZ, [RZ] ;  /* 0x00000000fffff984 */ /* 0x000fe20000000800 */
[----:B------:R-:W-:Y:S01]  /*24c0*/  @!PT LDS RZ, [RZ] ;  /* 0x00000000fffff984 */ /* 0x000fe20000000800 */
[----:B------:R1:W-:Y:S06]  /*24d0*/  MEMBAR.ALL.CTA ;  /* 0x0000000000007992 */ /* 0x0003ec0000008000 */
[----:B-1----:R-:W1:Y:S01]  /*24e0*/  FENCE.VIEW.ASYNC.S ;  /* 0x00000000000073c6 */ /* 0x002e620000000000 */
[----:B------:R-:W-:-:S09]  /*24f0*/  UPRMT UR4, URZ, 0x654, UR4 ;  /* 0x00000654ff047896 */ /* 0x000fd20008000004 */
[----:B-1----:R-:W-:Y:S01]  /*2500*/  SYNCS.ARRIVE.TRANS64.RED.A1T0 RZ, [UR4], RZ ;  /* 0x000000ffffff79a7 */ /* 0x002fe20008100404 */
[----:B--2---:R-:W-:-:S13]  /*2510*/  LOP3.LUT P3, RZ, R6, 0x1, RZ, 0xc0, !PT ;  /* 0x0000000106ff7812 */ /* 0x004fda000786c0ff */
[----:B------:R-:W-:Y:S02]  /*2520*/  @P3 MOV R15, R4 ;  /* 0x00000004000f3202 */ /* 0x000fe40000000f00 */
[----:B------:R-:W-:Y:S01]  /*2530*/  @P3 LOP3.LUT R13, R5, 0xffff, RZ, 0xc0, !PT ;  /* 0x0000ffff050d3812 */ /* 0x000fe200078ec0ff */
[----:B------:R-:W-:Y:S06]  /*2540*/  @!P0 BRA `(.L_x_38) ;  /* 0x0000000000b88947 */ /* 0x000fec0003800000 */
[----:B------:R-:W1:Y:S01]  /*2550*/  LDC.64 R4, c[0x0][0xb18] ;  /* 0x0002c600ff047b82 */ /* 0x000e620000000a00 */
[----:B----4-:R-:W-:-:S07]  /*2560*/  ISETP.NE.AND P2, PT, R26, 0x1, PT ;  /* 0x000000011a00780c */ /* 0x010fce0003f45270 */
[----:B------:R-:W2:Y:S08]  /*2570*/  LDC.64 R6, c[0x0][0xb10] ;  /* 0x0002c400ff067b82 */ /* 0x000eb00000000a00 */
[----:B------:R-:W4:Y:S08]  /*2580*/  LDC R8, c[0x0][0xb20] ;  /* 0x0002c800ff087b82 */ /* 0x000f300000000800 */
[----:B------:R-:W3:Y:S01]  /*2590*/  LDC R14, c[0x0][0xb0c] ;  /* 0x0002c300ff0e7b82 */ /* 0x000ee20000000800 */
[----:B-1----:R-:W-:Y:S01]  /*25a0*/  IMAD.HI.U32 R9, R0, R5, RZ ;  /* 0x0000000500097227 */ /* 0x002fe200078e00ff */
[----:B------:R-:W-:-:S03]  /*25b0*/  ISETP.NE.AND P0, PT, R4, 0x1, PT ;  /* 0x000000010400780c */ /* 0x000fc60003f05270 */
[----:B------:R-:W-:-:S03]  /*25c0*/  IMAD.HI.U32 R5, R13, R5, RZ ;  /* 0x000000050d057227 */ /* 0x000fc600078e00ff */
[----:B------:R-:W1:Y:S01]  /*25d0*/  LDC.64 R2, c[0x0][0xb28] ;  /* 0x0002ca00ff027b82 */ /* 0x000e620000000a00 */
[----:B--2---:R-:W-:-:S04]  /*25e0*/  IMAD.HI.U32 R16, R11, R6, RZ ;  /* 0x000000060b107227 */ /* 0x004fc800078e00ff */
[----:B------:R-:W-:Y:S01]  /*25f0*/  IMAD.HI.U32 R18, R15, R6, RZ ;  /* 0x000000060f127227 */ /* 0x000fe200078e00ff */
[----:B------:R-:W-:Y:S02]  /*2600*/  SHF.R.U32.HI R16, RZ, R7, R16 ;  /* 0x00000007ff107219 */ /* 0x000fe40000011610 */
[-C--:B----4-:R-:W-:Y:S02]  /*2610*/  SHF.R.U32.HI R9, RZ, R8.reuse, R9 ;  /* 0x00000008ff097219 */ /* 0x090fe40000011609 */
[----:B------:R-:W-:Y:S02]  /*2620*/  SHF.R.U32.HI R8, RZ, R8, R5 ;  /* 0x00000008ff087219 */ /* 0x000fe40000011605 */
[----:B------:R-:W-:Y:S02]  /*2630*/  SEL R9, R0, R9, !P0 ;  /* 0x0000000900097207 */ /* 0x000fe40004000000 */
[----:B------:R-:W-:Y:S02]  /*2640*/  SHF.R.U32.HI R18, RZ, R7, R18 ;  /* 0x00000007ff127219 */ /* 0x000fe40000011612 */
[----:B---3--:R-:W-:-:S02]  /*2650*/  ISETP.NE.AND P1, PT, R14, 0x1, PT ;  /* 0x000000010e00780c */ /* 0x008fc40003f25270 */
[----:B------:R-:W-:Y:S02]  /*2660*/  SEL R5, R13, R8, !P0 ;  /* 0x000000080d057207 */ /* 0x000fe40004000000 */
[----:B------:R-:W-:Y:S02]  /*2670*/  SEL R17, R11, R16, !P1 ;  /* 0x000000100b117207 */ /* 0x000fe40004800000 */
[----:B------:R-:W-:Y:S01]  /*2680*/  SEL R7, R15, R18, !P1 ;  /* 0x000000120f077207 */ /* 0x000fe20004800000 */
[----:B-1----:R-:W-:-:S04]  /*2690*/  IMAD.HI.U32 R16, R9, R2, RZ ;  /* 0x0000000209107227 */ /* 0x002fc800078e00ff */
[----:B------:R-:W-:Y:S01]  /*26a0*/  IMAD.HI.U32 R6, R17, R2, RZ ;  /* 0x0000000211067227 */ /* 0x000fe200078e00ff */
[----:B------:R-:W-:-:S04]  /*26b0*/  @P2 SHF.R.U32.HI R9, RZ, R3, R16 ;  /* 0x00000003ff092219 */ /* 0x000fc80000011610 */
[----:B------:R-:W-:Y:S01]  /*26c0*/  @P2 SHF.R.U32.HI R17, RZ, R3, R6 ;  /* 0x00000003ff112219 */ /* 0x000fe20000011606 */
[----:B------:R-:W-:-:S04]  /*26d0*/  IMAD R9, R26, R9, RZ ;  /* 0x000000091a097224 */ /* 0x000fc800078e02ff */
[----:B------:R-:W-:Y:S01]  /*26e0*/  IMAD R6, R26, R17, RZ ;  /* 0x000000111a067224 */ /* 0x000fe200078e02ff */
[----:B------:R-:W-:-:S04]  /*26f0*/  ISETP.GE.AND P0, PT, R5, R9, PT ;  /* 0x000000090500720c */ /* 0x000fc80003f06270 */
[----:B------:R-:W-:Y:S01]  /*2700*/  ISETP.GE.OR P0, PT, R7, R6, P0 ;  /* 0x000000060700720c */ /* 0x000fe20000706670 */
[----:B------:R-:W-:-:S05]  /*2710*/  IMAD.HI.U32 R6, R5, R2, RZ ;  /* 0x0000000205067227 */ /* 0x000fca00078e00ff */
[----:B------:R-:W-:-:S04]  /*2720*/  SHF.R.U32.HI R6, RZ, R3, R6 ;  /* 0x00000003ff067219 */ /* 0x000fc80000011606 */
[----:B------:R-:W-:-:S03]  /*2730*/  SEL R6, R5, R6, !P2 ;  /* 0x0000000605067207 */ /* 0x000fc60005000000 */
[----:B------:R-:W-:-:S04]  /*2740*/  @!P0 IMAD.HI.U32 R8, R7, R2, RZ ;  /* 0x0000000207088227 */ /* 0x000fc800078e00ff */
[----:B------:R-:W-:Y:S01]  /*2750*/  IMAD.MOV R2, RZ, RZ, -R6 ;  /* 0x000000ffff027224 */ /* 0x000fe200078e0a06 */
[----:B------:R-:W-:-:S03]  /*2760*/  @!P0 SHF.R.U32.HI R8, RZ, R3, R8 ;  /* 0x00000003ff088219 */ /* 0x000fc60000011608 */
[----:B------:R-:W-:Y:S01]  /*2770*/  IMAD R2, R26, R2, R5 ;  /* 0x000000021a027224 */ /* 0x000fe200078e0205 */
[----:B------:R-:W-:Y:S02]  /*2780*/  @!P0 SEL R3, R7, R8, !P2 ;  /* 0x0000000807038207 */ /* 0x000fe40005000000 */
[----:B------:R-:W-:-:S03]  /*2790*/  IADD3 R8, PT, PT, -R5, RZ, RZ ;  /* 0x000000ff05087210 */ /* 0x000fc60007ffe1ff */
[--C-:B------:R-:W-:Y:S02]  /*27a0*/  @!P0 IMAD.IADD R6, R6, 0x1, -R3.reuse ;  /* 0x0000000106068824 */ /* 0x100fe400078e0a03 */
[----:B------:R-:W-:Y:S01]  /*27b0*/  @!P0 IMAD R3, R2, R17, R3 ;  /* 0x0000001102038224 */ /* 0x000fe200078e0203 */
[----:B------:R-:W-:Y:S01]  /*27c0*/  IADD3 R2, PT, PT, -R7, RZ, RZ ;  /* 0x000000ff07027210 */ /* 0x000fe20007ffe1ff */
[----:B------:R-:W-:Y:S02]  /*27d0*/  @!P0 IMAD R5, R26, R6, R7 ;  /* 0x000000061a058224 */ /* 0x000fe400078e0207 */
[----:B------:R-:W-:Y:S02]  /*27e0*/  IMAD R8, R4, R8, R13 ;  /* 0x0000000804087224 */ /* 0x000fe400078e020d */
[----:B------:R-:W-:Y:S02]  /*27f0*/  @!P0 IMAD.MOV.U32 R7, RZ, RZ, R3 ;  /* 0x000000ffff078224 */ /* 0x000fe400078e0003 */
[----:B------:R-:W-:-:S02]  /*2800*/  IMAD R2, R14, R2, R15 ;  /* 0x000000020e027224 */ /* 0x000fc400078e020f */
[----:B------:R-:W-:Y:S02]  /*2810*/  IMAD R13, R5, R4, R8 ;  /* 0x00000004050d7224 */ /* 0x000fe400078e0208 */
[----:B------:R-:W-:Y:S02]  /*2820*/  IMAD R15, R7, R14, R2 ;  /* 0x0000000e070f7224 */ /* 0x000fe400078e0202 */
.L_x_38:
[----:B------:R-:W1:Y:S02]  /*2830*/  LDCU UR4, c[0x0][0xb30] ;  /* 0x00016600ff0477ac */ /* 0x000e640008000800 */
[----:B-1----:R-:W-:-:S09]  /*2840*/  UISETP.NE.AND UP0, UPT, UR4, 0x1, UPT ;  /* 0x000000010400788c */ /* 0x002fd2000bf05270 */
[----:B------:R-:W-:Y:S05]  /*2850*/  BRA.U UP0, `(.L_x_39) ;  /* 0x0000000100407547 */ /* 0x000fea000b800000 */
[----:B------:R-:W1:Y:S08]  /*2860*/  LDC.64 R4, c[0x0][0xb10] ;  /* 0x0002c400ff047b82 */ /* 0x000e700000000a00 */
[----:B------:R-:W2:Y:S08]  /*2870*/  LDC.64 R2, c[0x0][0xb18] ;  /* 0x0002c600ff027b82 */ /* 0x000eb00000000a00 */
[----:B------:R-:W3:Y:S08]  /*2880*/  LDC R6, c[0x0][0xb20] ;  /* 0x0002c800ff067b82 */ /* 0x000ef00000000800 */
[----:B------:R-:W4:Y:S01]  /*2890*/  LDC R8, c[0x0][0xb0c] ;  /* 0x0002c300ff087b82 */ /* 0x000f220000000800 */
[----:B-1----:R-:W-:-:S05]  /*28a0*/  IMAD.HI.U32 R4, R15, R4, RZ ;  /* 0x000000040f047227 */ /* 0x002fca00078e00ff */
[----:B------:R-:W-:Y:S01]  /*28b0*/  SHF.R.U32.HI R4, RZ, R5, R4 ;  /* 0x00000005ff047219 */ /* 0x000fe20000011604 */
[----:B--2---:R-:W-:Y:S01]  /*28c0*/  IMAD.HI.U32 R3, R13, R3, RZ ;  /* 0x000000030d037227 */ /* 0x004fe200078e00ff */
[----:B------:R-:W-:-:S04]  /*28d0*/  ISETP.NE.AND P0, PT, R2, 0x1, PT ;  /* 0x000000010200780c */ /* 0x000fc80003f05270 */
[----:B---3--:R-:W-:-:S04]  /*28e0*/  SHF.R.U32.HI R6, RZ, R6, R3 ;  /* 0x00000006ff067219 */ /* 0x008fc80000011603 */
[----:B------:R-:W-:Y:S02]  /*28f0*/  SEL R3, R13, R6, !P0 ;  /* 0x000000060d037207 */ /* 0x000fe40004000000 */
[----:B----4-:R-:W-:-:S04]  /*2900*/  ISETP.NE.AND P1, PT, R8, 0x1, PT ;  /* 0x000000010800780c */ /* 0x010fc80003f25270 */
[----:B------:R-:W-:-:S05]  /*2910*/  SEL R4, R15, R4, !P1 ;  /* 0x000000040f047207 */ /* 0x000fca0004800000 */
[----:B------:R-:W-:Y:S02]  /*2920*/  IMAD.IADD R5, R3, 0x1, -R4 ;  /* 0x0000000103057824 */ /* 0x000fe400078e0a04 */
[----:B------:R-:W-:Y:S02]  /*2930*/  IMAD.IADD R3, R4, 0x1, -R3 ;  /* 0x0000000104037824 */ /* 0x000fe400078e0a03 */
[----:B------:R-:W-:Y:S02]  /*2940*/  IMAD R15, R5, R8, R15 ;  /* 0x00000008050f7224 */ /* 0x000fe400078e020f */
[----:B------:R-:W-:-:S07]  /*2950*/  IMAD R13, R3, R2, R13 ;  /* 0x00000002030d7224 */ /* 0x000fce00078e020d */
.L_x_39:
[----:B------:R-:W-:Y:S01]  /*2960*/  UMOV UR21, UR34 ;  /* 0x0000002200157c82 */ /* 0x000fe20008000000 */
[----:B------:R-:W-:Y:S01]  /*2970*/  PLOP3.LUT P0, PT, PT, PT, PT, 0x80, 0x8 ;  /* 0x000000000008781c */ /* 0x000fe20003f0f070 */
[----:B------:R-:W-:Y:S01]  /*2980*/  IMAD.IADD R19, R15, 0x1, R64 ;  /* 0x000000010f137824 */ /* 0x000fe200078e0240 */
[----:B------:R-:W-:Y:S01]  /*2990*/  LOP3.LUT R10, R10, 0x1, RZ, 0x3c, !PT ;  /* 0x000000010a0a7812 */ /* 0x000fe200078e3cff */
[----:B------:R-:W-:Y:S01]  /*29a0*/  IMAD.IADD R18, R13, 0x1, R62 ;  /* 0x000000010d127824 */ /* 0x000fe200078e023e */
[----:B------:R-:W-:Y:S09]  /*29b0*/  @P3 BRA `(.L_x_40) ;  /* 0xffffffec00483947 */ /* 0x000ff2000383ffff */
[----:B------:R-:W-:Y:S01]  /*29c0*/  UIADD3 UR30, UPT, UPT, UR30, 0x68, URZ ;  /* 0x000000681e1e7890 */ /* 0x000fe2000fffe0ff */
[----:B------:R-:W-:-:S03]  /*29d0*/  SHF.L.U32 R3, R12, 0x1f, RZ ;  /* 0x0000001f0c037819 */ /* 0x000fc600000006ff */
[----:B------:R-:W-:-:S09]  /*29e0*/  ULEA UR4, UR35, UR30, 0x3 ;  /* 0x0000001e23047291 */ /* 0x000fd2000f8e18ff */
[----:B------:R-:W1:Y:S02]  /*29f0*/  SYNCS.PHASECHK.TRANS64.TRYWAIT P0, [UR4], R3 ;  /* 0x00000003ff0075a7 */ /* 0x000e640008001104 */
[----:B-1----:R-:W-:Y:S05]  /*2a00*/  @!P0 BRA `(.L_x_41) ;  /* 0x0000004c00a88947 */ /* 0x002fea0003800000 */
.L_x_129:
[----:B------:R-:W-:-:S04]  /*2a10*/  UIADD3 UR5, UPT, UPT, UR35, 0x1, URZ ;  /* 0x0000000123057890 */ /* 0x000fc8000fffe0ff */
[----:B------:R-:W-:-:S04]  /*2a20*/  UISETP.NE.AND UP0, UPT, UR5, 0xd, UPT ;  /* 0x0000000d0500788c */ /* 0x000fc8000bf05270 */
[----:B------:R-:W-:Y:S02]  /*2a30*/  USEL UR6, URZ, 0x1, UP0 ;  /* 0x00000001ff067887 */ /* 0x000fe40008000000 */
[----:B------:R-:W-:-:S04]  /*2a40*/  USEL UR5, UR5, URZ, UP0 ;  /* 0x000000ff05057287 */ /* 0x000fc80008000000 */
[----:B------:R-:W-:Y:S01]  /*2a50*/  ULEA UR4, UR5, UR30, 0x3 ;  /* 0x0000001e05047291 */ /* 0x000fe2000f8e18ff */
[----:B------:R-:W-:-:S04]  /*2a60*/  LOP3.LUT R2, R12, UR6, RZ, 0x3c, !PT ;  /* 0x000000060c027c12 */ /* 0x000fc8000f8e3cff */
[----:B-1----:R-:W-:-:S04]  /*2a70*/  SHF.L.U32 R3, R2, 0x1f, RZ ;  /* 0x0000001f02037819 */ /* 0x002fc800000006ff */
[----:B------:R-:W1:Y:S02]  /*2a80*/  SYNCS.PHASECHK.TRANS64.TRYWAIT P0, [UR4], R3 ;  /* 0x00000003ff0075a7 */ /* 0x000e640008001104 */
[----:B-1----:R-:W-:Y:S05]  /*2a90*/  @!P0 BRA `(.L_x_42) ;  /* 0x0000004c009c8947 */ /* 0x002fea0003800000 */
.L_x_131:
        /* <DEDUP_REMOVED lines=9> */
.L_x_133:
        /* <DEDUP_REMOVED lines=9> */
.L_x_135:
        /* <DEDUP_REMOVED lines=9> */
.L_x_137:
        /* <DEDUP_REMOVED lines=9> */
.L_x_139:
        /* <DEDUP_REMOVED lines=9> */
.L_x_141:
        /* <DEDUP_REMOVED lines=9> */
.L_x_143:
        /* <DEDUP_REMOVED lines=9> */
.L_x_145:
        /* <DEDUP_REMOVED lines=9> */
.L_x_147:
        /* <DEDUP_REMOVED lines=9> */
.L_x_149:
        /* <DEDUP_REMOVED lines=9> */
.L_x_151:
[----:B------:R-:W-:-:S04]  /*3040*/  UIADD3 UR5, UPT, UPT, UR5, 0x1, URZ ;  /* 0x0000000105057890 */ /* 0x000fc8000fffe0ff */
[----:B------:R-:W-:-:S04]  /*3050*/  UISETP.NE.AND UP0, UPT, UR5, 0xd, UPT ;  /* 0x0000000d0500788c */ /* 0x000fc8000bf05270 */
[----:B------:R-:W-:Y:S02]  /*3060*/  USEL UR4, URZ, 0x1, UP0 ;  /* 0x00000001ff047887 */ /* 0x000fe40008000000 */
[----:B------:R-:W-:-:S04]  /*3070*/  USEL UR5, UR5, URZ, UP0 ;  /* 0x000000ff05057287 */ /* 0x000fc80008000000 */
[----:B------:R-:W-:Y:S01]  /*3080*/  ULEA UR5, UR5, UR30, 0x3 ;  /* 0x0000001e05057291 */ /* 0x000fe2000f8e18ff */
[----:B-1----:R-:W-:-:S04]  /*3090*/  LOP3.LUT R3, R2, UR4, RZ, 0x3c, !PT ;  /* 0x0000000402037c12 */ /* 0x002fc8000f8e3cff */
[----:B------:R-:W-:Y:S01]  /*30a0*/  SHF.L.U32 R3, R3, 0x1f, RZ ;  /* 0x0000001f03037819 */ /* 0x000fe200000006ff */
[----:B------:R-:W-:-:S07]  /*30b0*/  IMAD.U32 R0, RZ, RZ, UR5 ;  /* 0x00000005ff007e24 */ /* 0x000fce000f8e00ff */
.L_x_53:
[----:B-1----:R1:W2:Y:S02]  /*30c0*/  SYNCS.PHASECHK.TRANS64.TRYWAIT P0, [R0+URZ], R3 ;  /* 0x00000003000075a7 */ /* 0x0022a400080011ff */
[----:B--2---:R-:W-:Y:S05]  /*30d0*/  @!P0 NANOSLEEP.SYNCS 0x989680 ;  /* 0x009896800000895d */ /* 0x004fea0003900000 */
[----:B------:R-:W2:Y:S02]  /*30e0*/  @!P0 SYNCS.PHASECHK.TRANS64 P0, [R0+URZ], R3 ;  /* 0x00000003000085a7 */ /* 0x000ea400080010ff */
[----:B--2---:R-:W-:Y:S05]  /*30f0*/  @P0 EXIT ;  /* 0x000000000000094d */ /* 0x004fea0003800000 */
[----:B------:R-:W-:Y:S05]  /*3100*/  BRA `(.L_x_53) ;  /* 0xfffffffc00ec7947 */ /* 0x000fea000383ffff */
.L_x_22:
[----:B------:R-:W-:-:S04]  /*3110*/  UISETP.NE.AND UP1, UPT, UR45, URZ, UPT ;  /* 0x000000ff2d00728c */ /* 0x000fc8000bf25270 */
[----:B------:R-:W-:-:S09]  /*3120*/  UISETP.NE.OR UP1, UPT, UR4, 0x1, UP1 ;  /* 0x000000010400788c */ /* 0x000fd20008f25670 */
[----:B------:R-:W-:Y:S05]  /*3130*/  BRA.U UP1, `(.L_x_54) ;  /* 0x0000000101b07547 */ /* 0x000fea000b800000 */
[----:B------:R-:W-:Y:S01]  /*3140*/  UMOV UR4, 0x400 ;  /* 0x0000040000047882 */ /* 0x000fe20000000000 */
[----:B------:R-:W-:Y:S01]  /*3150*/  HFMA2 R2, -RZ, RZ, 0, 5.9604644775390625e-08 ;  /* 0x00000001ff027431 */ /* 0x000fe200000001ff */
[----:B------:R-:W-:Y:S01]  /*3160*/  ULEA UR45, UR45, UR4, 0x18 ;  /* 0x000000042d2d7291 */ /* 0x000fe2000f8ec0ff */
[----:B------:R-:W-:Y:S01]  /*3170*/  ISETP.GE.U32.AND P0, PT, R8, 0x2, PT ;  /* 0x000000020800780c */ /* 0x000fe20003f06070 */
[----:B------:R-:W-:Y:S02]  /*3180*/  IMAD.MOV.U32 R3, RZ, RZ, RZ ;  /* 0x000000ffff037224 */ /* 0x000fe400078e00ff */
[----:B------:R-:W-:Y:S02]  /*3190*/  UIADD3 UR6, UPT, UPT, UR45, 0x118, URZ ;  /* 0x000001182d067890 */ /* 0x000fe4000fffe0ff */
[----:B------:R-:W-:Y:S02]  /*31a0*/  UIADD3 UR7, UPT, UPT, UR45, 0x110, URZ ;  /* 0x000001102d077890 */ /* 0x000fe4000fffe0ff */
[----:B------:R-:W-:-:S12]  /*31b0*/  UPRMT UR6, URZ, 0x654, UR6 ;  /* 0x00000654ff067896 */ /* 0x000fd80008000006 */
.L_x_57:
[----:B------:R-:W-:Y:S01]  /*31c0*/  SHF.L.U32 R7, R2, 0x1f, RZ ;  /* 0x0000001f02077819 */ /* 0x000fe200000006ff */
[----:B------:R-:W-:Y:S02]  /*31d0*/  IMAD.U32 R9, RZ, RZ, UR7 ;  /* 0x00000007ff097e24 */ /* 0x000fe4000f8e00ff */
[----:B------:R-:W-:Y:S01]  /*31e0*/  @!P0 IMAD.MOV.U32 R5, RZ, RZ, 0x10 ;  /* 0x00000010ff058424 */ /* 0x000fe200078e00ff */
[----:B------:R-:W2:Y:S02]  /*31f0*/  SYNCS.PHASECHK.TRANS64.TRYWAIT P1, [UR45+0x118], R7 ;  /* 0x00011807ff0075a7 */ /* 0x000ea4000802112d */
[----:B------:R-:W-:-:S04]  /*3200*/  PRMT R9, R8, 0x654, R9 ;  /* 0x0000065408097816 */ /* 0x000fc80000000009 */
[----:B------:R-:W-:Y:S01]  /*3210*/  SEL R0, R9, R0, !P0 ;  /* 0x0000000009007207 */ /* 0x000fe20004000000 */
[----:B--2---:R-:W-:Y:S06]  /*3220*/  @!P1 BRA `(.L_x_55) ;  /* 0x0000004800c09947 */ /* 0x004fec0003800000 */
.L_x_153:
[----:B------:R-:W-:Y:S01]  /*3230*/  UIADD3 UR4, UPT, UPT, UR45, 0x150, URZ ;  /* 0x000001502d047890 */ /* 0x000fe2000fffe0ff */
[----:B------:R3:W-:Y:S01]  /*3240*/  @!P0 SYNCS.ARRIVE.TRANS64.RED RZ, [R0+URZ], R5 ;  /* 0x0000000500ff89a7 */ /* 0x0007e200080004ff */
[----:B------:R-:W-:Y:S01]  /*3250*/  UIADD3 UR5, UPT, UPT, UR45, 0x110, URZ ;  /* 0x000001102d057890 */ /* 0x000fe2000fffe0ff */
[----:B------:R-:W-:-:S08]  /*3260*/  LOP3.LUT R2, R2, 0x1, RZ, 0x3c, !PT ;  /* 0x0000000102027812 */ /* 0x000fd000078e3cff */
[----:B------:R-:W-:Y:S06]  /*3270*/  UGETNEXTWORKID.BROADCAST [UR4], [UR5] ;  /* 0x00000000040073ca */ /* 0x000fec0008000100 */
[----:B---3--:R-:W-:-:S04]  /*3280*/  SHF.L.U32 R5, R3, 0x1f, RZ ;  /* 0x0000001f03057819 */ /* 0x008fc800000006ff */
[----:B------:R-:W3:Y:S02]  /*3290*/  SYNCS.PHASECHK.TRANS64.TRYWAIT P1, [UR45+0x110], R5 ;  /* 0x00011005ff0075a7 */ /* 0x000ee4000802112d */
[----:B---3--:R-:W-:Y:S05]  /*32a0*/  @!P1 BRA `(.L_x_56) ;  /* 0x0000004800b89947 */ /* 0x008fea0003800000 */
.L_x_155:
[----:B--2---:R-:W2:Y:S01]  /*32b0*/  LDS.128 R4, [UR45+0x150] ;  /* 0x0001502dff047984 */ /* 0x004ea20008000c00 */
[----:B------:R-:W-:Y:S01]  /*32c0*/  LOP3.LUT R3, R3, 0x1, RZ, 0x3c, !PT ;  /* 0x0000000103037812 */ /* 0x000fe200078e3cff */
[----:B------:R-:W-:Y:S01]  /*32d0*/  @!PT LDS RZ, [RZ] ;  /* 0x00000000fffff984 */ /* 0x000fe20000000800 */
[----:B------:R-:W-:Y:S01]  /*32e0*/  @!PT LDS RZ, [RZ] ;  /* 0x00000000fffff984 */ /* 0x000fe20000000800 */
[----:B------:R-:W-:Y:S01]  /*32f0*/  @!PT LDS RZ, [RZ] ;  /* 0x00000000fffff984 */ /* 0x000fe20000000800 */
[----:B------:R-:W-:Y:S01]  /*3300*/  @!PT LDS RZ, [RZ] ;  /* 0x00000000fffff984 */ /* 0x000fe20000000800 */
[----:B------:R3:W-:Y:S06]  /*3310*/  MEMBAR.ALL.CTA ;  /* 0x0000000000007992 */ /* 0x0007ec0000008000 */
[----:B---3--:R-:W3:Y:S02]  /*3320*/  FENCE.VIEW.ASYNC.S ;  /* 0x00000000000073c6 */ /* 0x008ee40000000000 */
[----:B---3--:R-:W-:Y:S01]  /*3330*/  SYNCS.ARRIVE.TRANS64.RED.A1T0 RZ, [UR6], RZ ;  /* 0x000000ffffff79a7 */ /* 0x008fe20008100406 */
[----:B--2---:R-:W-:-:S13]  /*3340*/  LOP3.LUT P1, RZ, R6, 0x1, RZ, 0xc0, !PT ;  /* 0x0000000106ff7812 */ /* 0x004fda000782c0ff */
[----:B------:R-:W-:Y:S05]  /*3350*/  @P1 BRA `(.L_x_57) ;  /* 0xfffffffc00981947 */ /* 0x000fea000383ffff */
[----:B------:R-:W-:-:S04]  /*3360*/  SHF.L.U32 R0, R2, 0x1f, RZ ;  /* 0x0000001f02007819 */ /* 0x000fc800000006ff */
[----:B------:R-:W2:Y:S02]  /*3370*/  SYNCS.PHASECHK.TRANS64 P0, [UR45+0x118], R0 ;  /* 0x00011800ff0075a7 */ /* 0x000ea4000800102d */
[----:B-12---:R-:W-:Y:S05]  /*3380*/  @P0 EXIT ;  /* 0x000000000000094d */ /* 0x006fea0003800000 */
[----:B------:R-:W-:-:S07]  /*3390*/  MOV R0, UR45 ;  /* 0x0000002d00007c02 */ /* 0x000fce0008000f00 */
.L_x_58:
[----:B-1----:R-:W-:-:S04]  /*33a0*/  SHF.L.U32 R3, R2, 0x1f, RZ ;  /* 0x0000001f02037819 */ /* 0x002fc800000006ff */
[----:B------:R1:W2:Y:S03]  /*33b0*/  SYNCS.PHASECHK.TRANS64.TRYWAIT P0, [R0+URZ+0x118], R3 ;  /* 0x00011803000075a7 */ /* 0x0002a600080011ff */
[----:B--2---:R-:W-:Y:S05]  /*33c0*/  @!P0 NANOSLEEP.SYNCS 0x989680 ;  /* 0x009896800000895d */ /* 0x004fea0003900000 */
[----:B------:R-:W2:Y:S02]  /*33d0*/  @!P0 SYNCS.PHASECHK.TRANS64 P0, [R0+URZ+0x118], R3 ;  /* 0x00011803000085a7 */ /* 0x000ea400080010ff */
[----:B--2---:R-:W-:Y:S05]  /*33e0*/  @P0 EXIT ;  /* 0x000000000000094d */ /* 0x004fea0003800000 */
[----:B------:R-:W-:Y:S05]  /*33f0*/  BRA `(.L_x_58) ;  /* 0xfffffffc00e87947 */ /* 0x000fea000383ffff */
.L_x_54:
[----:B------:R-:W-:Y:S05]  /*3400*/  BRA.U UP4, `(.L_x_59) ;  /* 0x0000000d04807547 */ /* 0x000fea000b800000 */
[----:B------:R-:W-:Y:S01]  /*3410*/  UMOV UR4, 0x40 ;  /* 0x0000004000047882 */ /* 0x000fe20000000000 */
[----:B------:R-:W-:Y:S01]  /*3420*/  NOP ;  /* 0x0000000000007918 */ /* 0x000fe20000000000 */
[----:B------:R-:W-:Y:S01]  /*3430*/  ULEA UR4, UR45, UR4, 0x18 ;  /* 0x000000042d047291 */ /* 0x000fe2000f8ec0ff */
[----:B------:R-:W-:Y:S02]  /*3440*/  UMOV UR5, 0x400 ;  /* 0x0000040000057882 */ /* 0x000fe40000000000 */
[----:B------:R-:W-:-:S06]  /*3450*/  ULEA UR45, UR45, UR5, 0x18 ;  /* 0x000000052d2d7291 */ /* 0x000fcc000f8ec0ff */
[----:B------:R-:W2:Y:S02]  /*3460*/  LDS.U8 R2, [UR4+0x1c] ;  /* 0x00001c04ff027984 */ /* 0x000ea40008000000 */
[----:B--2---:R-:W-:-:S13]  /*3470*/  ISETP.NE.AND P0, PT, R2, RZ, PT ;  /* 0x000000ff0200720c */ /* 0x004fda0003f05270 */
[----:B------:R-:W-:Y:S05]  /*3480*/  @P0 BRA `(.L_x_60) ;  /* 0x0000000000580947 */ /* 0x000fea0003800000 */
[----:B------:R-:W-:-:S13]  /*3490*/  ELECT P0, URZ, PT ;  /* 0x0000000000ff782f */ /* 0x000fda0003800000 */
[----:B------:R-:W-:Y:S05]  /*34a0*/  @!P0 BRA `(.L_x_61) ;  /* 0x0000000000608947 */ /* 0x000fea0003800000 */
[----:B------:R-:W-:Y:S01]  /*34b0*/  UMOV UR5, 0x10 ;  /* 0x0000001000057882 */ /* 0x000fe20000000000 */
[----:B------:R-:W-:Y:S01]  /*34c0*/  HFMA2 R2, -RZ, RZ, 0, 5.9604644775390625e-08 ;  /* 0x00000001ff027431 */ /* 0x000fe200000001ff */
[----:B------:R-:W-:-:S03]  /*34d0*/  MOV R3, 0xffff ;  /* 0x0000ffff00037802 */ /* 0x000fc60000000f00 */
[----:B------:R-:W-:Y:S04]  /*34e0*/  DEPBAR.LE SB2, 0x36 ;  /* 0x0000ad800000791a */ /* 0x000fe80000000000 */
[----:B------:R-:W2:Y:S02]  /*34f0*/  UTCATOMSWS.FIND_AND_SET.ALIGN UP0, UR5, UR5 ;  /* 0x00000005000575e3 */ /* 0x000ea40008000800 */
[----:B--2---:R-:W-:Y:S01]  /*3500*/  MOV R4, UR5 ;  /* 0x0000000500047c02 */ /* 0x004fe20008000f00 */
[----:B------:R-:W-:Y:S06]  /*3510*/  BRA.U UP0, `(.L_x_62) ;  /* 0x0000000100187547 */ /* 0x000fec000b800000 */
.L_x_63:
[----:B------:R-:W-:Y:S05]  /*3520*/  NANOSLEEP 0x64 ;  /* 0x000000640000795d */ /* 0x000fea0003800000 */
[----:B------:R-:W-:-:S05]  /*3530*/  UMOV UR5, 0x10 ;  /* 0x0000001000057882 */ /* 0x000fca0000000000 */
[----:B------:R-:W-:Y:S04]  /*3540*/  DEPBAR.LE SB2, 0x36 ;  /* 0x0000ad800000791a */ /* 0x000fe80000000000 */
[----:B------:R-:W2:Y:S02]  /*3550*/  UTCATOMSWS.FIND_AND_SET.ALIGN UP0, UR5, UR5 ;  /* 0x00000005000575e3 */ /* 0x000ea40008000800 */
[----:B--2---:R-:W-:Y:S01]  /*3560*/  MOV R4, UR5 ;  /* 0x0000000500047c02 */ /* 0x004fe20008000f00 */
[----:B------:R-:W-:Y:S05]  /*3570*/  BRA.U !UP0, `(.L_x_63) ;  /* 0xfffffffd08e87547 */ /* 0x000fea000b83ffff */
.L_x_62:
[-C--:B------:R-:W-:Y:S02]  /*3580*/  SHF.L.U32 R3, R3, R4.reuse, RZ ;  /* 0x0000000403037219 */ /* 0x080fe400000006ff */
[----:B------:R-:W-:Y:S01]  /*3590*/  SHF.L.U32 R2, R2, R4, RZ ;  /* 0x0000000402027219 */ /* 0x000fe200000006ff */
[----:B------:R-:W-:Y:S02]  /*35a0*/  IMAD.SHL.U32 R4, R4, 0x20, RZ ;  /* 0x0000002004047824 */ /* 0x000fe400078e00ff */
[----:B------:R2:W-:Y:S04]  /*35b0*/  ATOMS.OR RZ, [UR4+0x14], R3 ;  /* 0x00001403ffff798c */ /* 0x0005e8000b000004 */
[----:B------:R2:W-:Y:S04]  /*35c0*/  ATOMS.OR RZ, [UR4+0x18], R2 ;  /* 0x00001802ffff798c */ /* 0x0005e8000b000004 */
[----:B------:R2:W-:Y:S01]  /*35d0*/  STS [UR45+0x160], R4 ;  /* 0x00016004ff007988 */ /* 0x0005e2000800082d */
[----:B------:R-:W-:Y:S05]  /*35e0*/  BRA `(.L_x_61) ;  /* 0x0000000000107947 */ /* 0x000fea0003800000 */
.L_x_60:
[----:B------:R-:W-:-:S05]  /*35f0*/  MOV R2, 0xffffffff ;  /* 0xffffffff00027802 */ /* 0x000fca0000000f00 */
[----:B------:R2:W-:Y:S02]  /*3600*/  STS [UR45+0x160], R2 ;  /* 0x00016002ff007988 */ /* 0x0005e4000800082d */
[----:B--2---:R-:W-:Y:S02]  /*3610*/  MOV R2, 0x3630 ;  /* 0x0000363000027802 */ /* 0x004fe40000000f00 */
[----:B-1---5:R-:W-:Y:S05]  /*3620*/  CALL.REL.NOINC `($__internal_1_$__cuda_sm10x_tcgen05_guardrail_trap_phase_invalid_during_alloc) ;  /* 0x0000004c00587944 */ /* 0x022fea0003c00000 */
.L_x_61:
[----:B------:R-:W-:Y:S05]  /*3630*/  WARPSYNC.ALL ;  /* 0x0000000000007948 */ /* 0x000fea0003800000 */
[----:B------:R-:W3:Y:S01]  /*3640*/  S2UR UR6, SR_CgaCtaId ;  /* 0x00000000000679c3 */ /* 0x000ee20000008800 */
[----:B------:R-:W-:Y:S01]  /*3650*/  UMOV UR4, 0x400 ;  /* 0x0000040000047882 */ /* 0x000fe20000000000 */
[----:B------:R-:W-:-:S06]  /*3660*/  NOP ;  /* 0x0000000000007918 */ /* 0x000fcc0000000000 */
[----:B------:R-:W-:Y:S06]  /*3670*/  BAR.ARV 0x6, 0xa0 ;  /* 0x0182800000007b1d */ /* 0x000fec0000002000 */
[----:B------:R-:W-:Y:S01]  /*3680*/  LOP3.LUT R0, R0, 0xffff, RZ, 0xc0, !PT ;  /* 0x0000ffff00007812 */ /* 0x000fe200078ec0ff */
[----:B------:R-:W-:Y:S01]  /*3690*/  IMAD.MOV.U32 R9, RZ, RZ, 0x1 ;  /* 0x00000001ff097424 */ /* 0x000fe200078e00ff */
[----:B------:R-:W-:Y:S01]  /*36a0*/  UMOV UR15, URZ ;  /* 0x000000ff000f7c82 */ /* 0x000fe20008000000 */
[----:B------:R-:W-:Y:S01]  /*36b0*/  IMAD.MOV.U32 R8, RZ, RZ, RZ ;  /* 0x000000ffff087224 */ /* 0x000fe200078e00ff */
[----:B------:R-:W-:Y:S01]  /*36c0*/  R2UR UR9, R0 ;  /* 0x00000000000972ca */ /* 0x000fe200000e0000 */
[----:B--2---:R-:W-:Y:S01]  /*36d0*/  IMAD.MOV.U32 R3, RZ, RZ, RZ ;  /* 0x000000ffff037224 */ /* 0x004fe200078e00ff */
[----:B------:R-:W-:Y:S01]  /*36e0*/  UMOV UR14, URZ ;  /* 0x000000ff000e7c82 */ /* 0x000fe20008000000 */
[----:B------:R-:W-:Y:S01]  /*36f0*/  UMOV UR24, 0x0 ;  /* 0x0000000000187882 */ /* 0x000fe20000000000 */
[----:B------:R-:W-:Y:S01]  /*3700*/  UMOV UR25, 0x4110490 ;  /* 0x0411049000197882 */ /* 0x000fe20000000000 */
[----:B------:R-:W-:Y:S01]  /*3710*/  UMOV UR22, 0x0 ;  /* 0x0000000000167882 */ /* 0x000fe20000000000 */
[----:B---3--:R-:W-:Y:S01]  /*3720*/  ULEA UR6, UR6, UR4, 0x18 ;  /* 0x0000000406067291 */ /* 0x008fe2000f8ec0ff */
[----:B------:R-:W2:Y:S03]  /*3730*/  LDCU.64 UR4, c[0x0][0x388] ;  /* 0x00007100ff0477ac */ /* 0x000ea60008000a00 */
[----:B------:R-:W-:-:S02]  /*3740*/  UIADD3 UR10, UPT, UPT, UR6, 0x3400, URZ ;  /* 0x00003400060a7890 */ /* 0x000fc4000fffe0ff */
[----:B------:R-:W-:-:S03]  /*3750*/  UIADD3 UR17, UPT, UPT, UR6, 0x1d400, URZ ;  /* 0x0001d40006117890 */ /* 0x000fc6000fffe0ff */
[----:B------:R-:W3:Y:S01]  /*3760*/  LDS R2, [UR6+0x160] ;  /* 0x00016006ff027984 */ /* 0x000ee20008000800 */
[----:B------:R-:W-:Y:S02]  /*3770*/  USHF.R.U32.HI UR10, URZ, 0x4, UR10 ;  /* 0x00000004ff0a7899 */ /* 0x000fe4000801160a */
[----:B------:R-:W-:Y:S02]  /*3780*/  USHF.R.U32.HI UR17, URZ, 0x4, UR17 ;  /* 0x00000004ff117899 */ /* 0x000fe40008011611 */
[----:B------:R-:W-:Y:S02]  /*3790*/  ULOP3.LUT UR10, UR10, 0x3fff, URZ, 0xc0, !UPT ;  /* 0x00003fff0a0a7892 */ /* 0x000fe4000f8ec0ff */
[----:B------:R-:W-:Y:S02]  /*37a0*/  ULOP3.LUT UR17, UR17, 0x3fff, URZ, 0xc0, !UPT ;  /* 0x00003fff11117892 */ /* 0x000fe4000f8ec0ff */
[----:B------:R-:W-:Y:S02]  /*37b0*/  ULOP3.LUT UR10, UR10, 0x10000, URZ, 0xfc, !UPT ;  /* 0x000100000a0a7892 */ /* 0x000fe4000f8efcff */
[----:B--2---:R-:W-:Y:S01]  /*37c0*/  UIADD3 UR7, UPT, UPT, UR4, 0x3f, URZ ;  /* 0x0000003f04077890 */ /* 0x004fe2000fffe0ff */
[----:B------:R-:W-:Y:S01]  /*37d0*/  UMOV UR23, 0x4110490 ;  /* 0x0411049000177882 */ /* 0x000fe20000000000 */
[----:B------:R-:W-:-:S02]  /*37e0*/  UMOV UR20, 0x0 ;  /* 0x0000000000147882 */ /* 0x000fc40000000000 */
[----:B------:R-:W-:Y:S01]  /*37f0*/  USHF.R.S32.HI UR4, URZ, 0x1f, UR7 ;  /* 0x0000001fff047899 */ /* 0x000fe20008011407 */
[----:B------:R-:W-:Y:S01]  /*3800*/  UMOV UR21, 0x4110490 ;  /* 0x0411049000157882 */ /* 0x000fe20000000000 */
[----:B------:R-:W-:Y:S02]  /*3810*/  UMOV UR18, 0x0 ;  /* 0x0000000000127882 */ /* 0x000fe40000000000 */
[----:B------:R-:W-:Y:S01]  /*3820*/  ULEA.HI UR7, UR4, UR7, URZ, 0x6 ;  /* 0x0000000704077291 */ /* 0x000fe2000f8f30ff */
[----:B------:R-:W-:-:S03]  /*3830*/  UMOV UR19, 0x4110490 ;  /* 0x0411049000137882 */ /* 0x000fc60000000000 */
[----:B------:R-:W-:-:S03]  /*3840*/  USHF.R.S32.HI UR7, URZ, 0x6, UR7 ;  /* 0x00000006ff077899 */ /* 0x000fc60008011407 */
[----:B------:R-:W2:Y:S01]  /*3850*/  LDCU UR4, c[0x0][0x390] ;  /* 0x00007200ff0477ac */ /* 0x000ea20008000800 */
[----:B------:R-:W-:Y:S02]  /*3860*/  UIMAD UR7, UR7, UR5, URZ ;  /* 0x00000005070772a4 */ /* 0x000fe4000f8e02ff */
[----:B------:R-:W-:-:S04]  /*3870*/  UIADD3 UR5, UPT, UPT, UR6, 0x118, URZ ;  /* 0x0000011806057890 */ /* 0x000fc8000fffe0ff */
[----:B------:R-:W-:Y:S01]  /*3880*/  UPRMT UR5, URZ, 0x654, UR5 ;  /* 0x00000654ff057896 */ /* 0x000fe20008000005 */
[C---:B---3--:R-:W-:Y:S01]  /*3890*/  VIADD R5, R2.reuse, 0x40 ;  /* 0x0000004002057836 */ /* 0x048fe20000000000 */
[----:B------:R-:W-:Y:S01]  /*38a0*/  LOP3.LUT R4, R2, 0xffff, RZ, 0xc0, !PT ;  /* 0x0000ffff02047812 */ /* 0x000fe200078ec0ff */
[----:B--2---:R-:W-:-:S03]  /*38b0*/  UIMAD UR4, UR7, UR4, URZ ;  /* 0x00000004070472a4 */ /* 0x004fc6000f8e02ff */
[----:B------:R-:W-:Y:S01]  /*38c0*/  LOP3.LUT R5, R5, 0xffff, RZ, 0xc0, !PT ;  /* 0x0000ffff05057812 */ /* 0x000fe200078ec0ff */
[----:B------:R-:W-:-:S04]  /*38d0*/  UIADD3 UR16, UPT, UPT, UR4, -0x1, URZ ;  /* 0xffffffff04107890 */ /* 0x000fc8000fffe0ff */
[----:B------:R2:W-:Y:S01]  /*38e0*/  STL.64 [R1], R4 ;  /* 0x0000000401007387 */ /* 0x0005e20000100a00 */
[----:B------:R-:W-:-:S11]  /*38f0*/  UISETP.GE.AND UP2, UPT, UR4, 0x1, UPT ;  /* 0x000000010400788c */ /* 0x000fd6000bf46270 */
.L_x_70:
[----:B--2---:R-:W-:-:S04]  /*3900*/  SHF.L.U32 R5, R8, 0x1f, RZ ;  /* 0x0000001f08057819 */ /* 0x004fc800000006ff */
[----:B------:R-:W2:Y:S02]  /*3910*/  SYNCS.PHASECHK.TRANS64.TRYWAIT P0, [UR6+0x110], R5 ;  /* 0x00011005ff0075a7 */ /* 0x000ea40008001106 */
[----:B--234-:R-:W-:Y:S05]  /*3920*/  @!P0 BRA `(.L_x_64) ;  /* 0x0000004400308947 */ /* 0x01cfea0003800000 */
.L_x_157:
[----:B--2---:R-:W2:Y:S01]  /*3930*/  LDS.128 R4, [UR6+0x150] ;  /* 0x00015006ff047984 */ /* 0x004ea20008000c00 */
[----:B------:R-:W-:Y:S01]  /*3940*/  ULEA UR8, UR15, UR6, 0x3 ;  /* 0x000000060f087291 */ /* 0x000fe2000f8e18ff */
[----:B------:R-:W-:Y:S01]  /*3950*/  SHF.L.U32 R0, R9, 0x1f, RZ ;  /* 0x0000001f09007819 */ /* 0x000fe200000006ff */
[----:B------:R-:W-:Y:S01]  /*3960*/  @!PT LDS RZ, [RZ] ;  /* 0x00000000fffff984 */ /* 0x000fe20000000800 */
[----:B------:R-:W-:Y:S01]  /*3970*/  @!PT LDS RZ, [RZ] ;  /* 0x00000000fffff984 */ /* 0x000fe20000000800 */
[----:B------:R-:W-:Y:S01]  /*3980*/  @!PT LDS RZ, [RZ] ;  /* 0x00000000fffff984 */ /* 0x000fe20000000800 */
[----:B------:R-:W-:Y:S01]  /*3990*/  @!PT LDS RZ, [RZ] ;  /* 0x00000000fffff984 */ /* 0x000fe20000000800 */
[----:B------:R3:W-:Y:S06]  /*39a0*/  MEMBAR.ALL.CTA ;  /* 0x0000000000007992 */ /* 0x0007ec0000008000 */
[----:B---3--:R-:W3:Y:S02]  /*39b0*/  FENCE.VIEW.ASYNC.S ;  /* 0x00000000000073c6 */ /* 0x008ee40000000000 */
[----:B---3--:R-:W-:Y:S01]  /*39c0*/  SYNCS.ARRIVE.TRANS64.RED.A1T0 RZ, [UR5], RZ ;  /* 0x000000ffffff79a7 */ /* 0x008fe20008100405 */
[----:B------:R-:W3:Y:S01]  /*39d0*/  SYNCS.PHASECHK.TRANS64.TRYWAIT P0, [UR8+0x130], R0 ;  /* 0x00013000ff0075a7 */ /* 0x000ee20008001108 */
[----:B--2---:R-:W-:Y:S01]  /*39e0*/  LOP3.LUT P3, RZ, R6, 0x1, RZ, 0xc0, !PT ;  /* 0x0000000106ff7812 */ /* 0x004fe2000786c0ff */
[----:B---3--:R-:W-:-:S12]  /*39f0*/  @!P0 BRA `(.L_x_65) ;  /* 0x0000004400148947 */ /* 0x008fd80003800000 */
.L_x_159:
[----:B------:R-:W-:Y:S05]  /*3a00*/  BRA.U !UP2, `(.L_x_66) ;  /* 0x000000010af07547 */ /* 0x000fea000b800000 */
[----:B--2---:R-:W-:Y:S01]  /*3a10*/  IMAD.U32 R0, RZ, RZ, UR15 ;  /* 0x0000000fff007e24 */ /* 0x004fe2000f8e00ff */
[----:B------:R-:W-:-:S04]  /*3a20*/  ULEA UR4, UR14, UR6, 0x3 ;  /* 0x000000060e047291 */ /* 0x000fc8000f8e18ff */
[----:B------:R-:W-:Y:S02]  /*3a30*/  LEA R4, R0, R1, 0x2 ;  /* 0x0000000100047211 */ /* 0x000fe400078e10ff */
[----:B------:R-:W-:-:S04]  /*3a40*/  SHF.L.U32 R0, R3, 0x1f, RZ ;  /* 0x0000001f03007819 */ /* 0x000fc800000006ff */
[----:B------:R-:W5:Y:S01]  /*3a50*/  LDL R4, [R4] ;  /* 0x0000000004047983 */ /* 0x000f620000100800 */
[----:B------:R2:W3:Y:S01]  /*3a60*/  SYNCS.PHASECHK.TRANS64.TRYWAIT P2, [UR4], R0 ;  /* 0x00000000ff0075a7 */ /* 0x0004e20008041104 */
[----:B------:R-:W-:Y:S01]  /*3a70*/  UPLOP3.LUT UP3, UPT, UPT, UPT, UPT, 0x40, 0x4 ;  /* 0x000000000004789c */ /* 0x000fe20003f6e870 */
[----:B------:R-:W-:Y:S01]  /*3a80*/  UMOV UR13, UR16 ;  /* 0x00000010000d7c82 */ /* 0x000fe20008000000 */
[----:B------:R-:W-:-:S09]  /*3a90*/  UMOV UR12, UR14 ;  /* 0x0000000e000c7c82 */ /* 0x000fd20008000000 */
.L_x_69:
[----:B----4-:R-:W-:Y:S01]  /*3aa0*/  ULEA UR7, UR12, UR6, 0x3 ;  /* 0x000000060c077291 */ /* 0x010fe2000f8e18ff */
[----:B--23--:R-:W-:Y:S11]  /*3ab0*/  @P2 BRA `(.L_x_67) ;  /* 0x00000000000c2947 */ /* 0x00cff60003800000 */
[----:B------:R-:W-:Y:S04]  /*3ac0*/  SHF.L.U32 R5, R3, 0x1f, RZ ;  /* 0x0000001f03057819 */ /* 0x000fe800000006ff */
[----:B------:R-:W3:Y:S02]  /*3ad0*/  SYNCS.PHASECHK.TRANS64.TRYWAIT P0, [UR7], R5 ;  /* 0x00000005ff0075a7 */ /* 0x000ee40008001107 */
[----:B---3--:R-:W-:Y:S05]  /*3ae0*/  @!P0 BRA `(.L_x_68) ;  /* 0x0000004000f08947 */ /* 0x008fea0003800000 */
.L_x_67:
[----:B------:R-:W-:Y:S01]  /*3af0*/  UISETP.NE.AND UP0, UPT, UR13, URZ, UPT ;  /* 0x000000ff0d00728c */ /* 0x000fe2000bf05270 */
[----:B------:R-:W-:Y:S01]  /*3b00*/  PLOP3.LUT P2, PT, PT, PT, PT, 0x80, 0x8 ;  /* 0x000000000008781c */ /* 0x000fe20003f4f070 */
[----:B------:R-:W-:Y:S01]  /*3b10*/  UIADD3 UR14, UPT, UPT, UR12, 0x1, URZ ;  /* 0x000000010c0e7890 */ /* 0x000fe2000fffe0ff */
[----:B------:R-:W-:Y:S03]  /*3b20*/  ELECT P1, URZ, PT ;  /* 0x0000000000ff782f */ /* 0x000fe60003820000 */
[----:B------:R-:W-:Y:S01]  /*3b30*/  UISETP.NE.AND UP1, UPT, UR14, 0xd, UPT ;  /* 0x0000000d0e00788c */ /* 0x000fe2000bf25270 */
[----:B------:R-:W-:Y:S01]  /*3b40*/  PLOP3.LUT P0, PT, PT, PT, UP0, 0x80, 0x8 ;  /* 0x000000000008781c */ /* 0x000fe20003f0f008 */
[----:B------:R-:W-:Y:S02]  /*3b50*/  ULEA UR26, UR12, UR17, 0x9 ;  /* 0x000000110c1a7291 */ /* 0x000fe4000f8e48ff */
[----:B------:R-:W-:Y:S02]  /*3b60*/  USEL UR11, URZ, 0x1, UP1 ;  /* 0x00000001ff0b7887 */ /* 0x000fe40008800000 */
[----:B------:R-:W-:Y:S02]  /*3b70*/  USEL UR14, UR14, URZ, UP1 ;  /* 0x000000ff0e0e7287 */ /* 0x000fe40008800000 */
[----:B------:R-:W-:Y:S02]  /*3b80*/  ULEA UR28, UR12, UR10, 0x9 ;  /* 0x0000000a0c1c7291 */ /* 0x000fe4000f8e48ff */
[----:B------:R-:W-:Y:S01]  /*3b90*/  @UP0 ULEA UR4, UR14, UR6, 0x3 ;  /* 0x000000060e040291 */ /* 0x000fe2000f8e18ff */
[----:B------:R-:W-:Y:S01]  /*3ba0*/  LOP3.LUT R3, R3, UR11, RZ, 0x3c, !PT ;  /* 0x0000000b03037c12 */ /* 0x000fe2000f8e3cff */
[----:B------:R-:W-:Y:S02]  /*3bb0*/  UIADD3 UR36, UPT, UPT, UR26, 0x80, URZ ;  /* 0x000000801a247890 */ /* 0x000fe4000fffe0ff */
[----:B------:R-:W-:Y:S01]  /*3bc0*/  UIADD3 UR34, UPT, UPT, UR28, 0x2, URZ ;  /* 0x000000021c227890 */ /* 0x000fe2000fffe0ff */
[----:B--2---:R-:W-:Y:S01]  /*3bd0*/  @P0 SHF.L.U32 R0, R3, 0x1f, RZ ;  /* 0x0000001f03000819 */ /* 0x004fe200000006ff */
[----:B------:R-:W-:Y:S02]  /*3be0*/  UIADD3 UR32, UPT, UPT, UR26, 0x100, URZ ;  /* 0x000001001a207890 */ /* 0x000fe4000fffe0ff */
[----:B------:R-:W-:Y:S01]  /*3bf0*/  UIADD3 UR30, UPT, UPT, UR28, 0x4, URZ ;  /* 0x000000041c1e7890 */ /* 0x000fe2000fffe0ff */
[----:B------:R4:W2:Y:S01]  /*3c00*/  @P0 SYNCS.PHASECHK.TRANS64.TRYWAIT P2, [UR4], R0 ;  /* 0x00000000ff0005a7 */ /* 0x0008a20008041104 */
[----:B------:R-:W-:Y:S02]  /*3c10*/  ELECT P0, URZ, PT ;  /* 0x0000000000ff782f */ /* 0x000fe40003800000 */
[C---:B-----5:R-:W-:Y:S01]  /*3c20*/  @P1 R2UR.BROADCAST UR4, R4.reuse ;  /* 0x00000000040412ca */ /* 0x060fe200008e0000 */
[----:B------:R-:W-:Y:S10]  /*3c30*/  UIADD3 UR7, UPT, UPT, UR7, 0x68, URZ ;  /* 0x0000006807077890 */ /* 0x000ff4000fffe0ff */
[C---:B------:R-:W-:Y:S02]  /*3c40*/  @P0 R2UR.BROADCAST UR11, R4.reuse ;  /* 0x00000000040b02ca */ /* 0x040fe400008e0000 */
[----:B------:R-:W-:Y:S01]  /*3c50*/  ELECT P0, URZ, PT ;  /* 0x0000000000ff782f */ /* 0x000fe20003800000 */
[----:B------:R-:W-:Y:S01]  /*3c60*/  UMOV UR27, 0x40004040 ;  /* 0x40004040001b7882 */ /* 0x000fe20000000000 */
[----:B------:R-:W-:Y:S01]  /*3c70*/  UMOV UR29, 0x40004040 ;  /* 0x40004040001d7882 */ /* 0x000fe20000000000 */
[----:B------:R-:W-:Y:S01]  /*3c80*/  UMOV UR37, 0x40004040 ;  /* 0x4000404000257882 */ /* 0x000fe20000000000 */
[----:B------:R-:W-:Y:S01]  /*3c90*/  UMOV UR35, 0x40004040 ;  /* 0x4000404000237882 */ /* 0x000fe20000000000 */
[----:B------:R-:W-:Y:S01]  /*3ca0*/  UMOV UR33, 0x40004040 ;  /* 0x4000404000217882 */ /* 0x000fe20000000000 */
[----:B------:R-:W-:Y:S01]  /*3cb0*/  UMOV UR31, 0x40004040 ;  /* 0x40004040001f7882 */ /* 0x000fe20000000000 */
[----:B------:R-:W-:Y:S01]  /*3cc0*/  UMOV UR12, UR14 ;  /* 0x0000000e000c7c82 */ /* 0x000fe20008000000 */
[----:B------:R3:W-:Y:S01]  /*3cd0*/  UTCHMMA gdesc[UR28], gdesc[UR26], tmem[UR4], tmem[UR24], idesc[UR25], UP3 ;  /* 0x00ff181a1c0075ea */ /* 0x0007e20009800004 */
[----:B------:R-:W-:Y:S02]  /*3ce0*/  UPLOP3.LUT UP3, UPT, UPT, UPT, UPT, 0x80, 0x8 ;  /* 0x000000000008789c */ /* 0x000fe40003f6f070 */
[----:B------:R1:W-:Y:S01]  /*3cf0*/  UTCHMMA gdesc[UR34], gdesc[UR36], tmem[UR11], tmem[UR22], idesc[UR23], UPT ;  /* 0x00ff1624220075ea */ /* 0x0003e2000b80000b */
[----:B---3--:R-:W-:Y:S01]  /*3d00*/  UIADD3 UR26, UPT, UPT, UR26, 0x180, URZ ;  /* 0x000001801a1a7890 */ /* 0x008fe2000fffe0ff */
[C---:B------:R-:W-:Y:S02]  /*3d10*/  @P0 R2UR.BROADCAST UR4, R4.reuse ;  /* 0x00000000040402ca */ /* 0x040fe400008e0000 */
[----:B------:R-:W-:Y:S11]  /*3d20*/  ELECT P0, URZ, PT ;  /* 0x0000000000ff782f */ /* 0x000ff60003800000 */
[----:B------:R-:W-:Y:S02]  /*3d30*/  @!UPT UIADD3 URZ, UPT, UPT, URZ, URZ, URZ ;  /* 0x000000fffffff290 */ /* 0x000fe4000fffe0ff */
[----:B-1----:R-:W-:Y:S01]  /*3d40*/  @P0 R2UR.BROADCAST UR11, R4 ;  /* 0x00000000040b02ca */ /* 0x002fe200008e0000 */
[----:B------:R-:W-:Y:S01]  /*3d50*/  UIADD3 UR28, UPT, UPT, UR28, 0x6, URZ ;  /* 0x000000061c1c7890 */ /* 0x000fe2000fffe0ff */
[----:B------:R1:W-:Y:S11]  /*3d60*/  UTCHMMA gdesc[UR30], gdesc[UR32], tmem[UR4], tmem[UR20], idesc[UR21], UPT ;  /* 0x00ff14201e0075ea */ /* 0x0003f6000b800004 */
[----:B------:R4:W-:Y:S01]  /*3d70*/  UTCHMMA gdesc[UR28], gdesc[UR26], tmem[UR11], tmem[UR18], idesc[UR19], UPT ;  /* 0x00ff121a1c0075ea */ /* 0x0009e2000b80000b */
[----:B------:R4:W-:Y:S01]  /*3d80*/  UTCBAR.MULTICAST [UR7], URZ, UR9 ;  /* 0x000000ff070073e9 */ /* 0x0009e20008000809 */
[----:B-1----:R-:W-:Y:S02]  /*3d90*/  UIADD3 UR4, UPT, UPT, UR13, 0x1, URZ ;  /* 0x000000010d047890 */ /* 0x002fe4000fffe0ff */
[----:B------:R-:W-:Y:S02]  /*3da0*/  UIADD3 UR13, UPT, UPT, UR13, -0x1, URZ ;  /* 0xffffffff0d0d7890 */ /* 0x000fe4000fffe0ff */
[----:B------:R-:W-:Y:S09]  /*3db0*/  UISETP.GT.U32.AND UP0, UPT, UR4, 0x1, UPT ;  /* 0x000000010400788c */ /* 0x000ff2000bf04070 */
[----:B------:R-:W-:Y:S05]  /*3dc0*/  BRA.U UP0, `(.L_x_69) ;  /* 0xfffffffd00347547 */ /* 0x000fea000b83ffff */
.L_x_66:
[----:B------:R-:W-:Y:S01]  /*3dd0*/  UIADD3 UR15, UPT, UPT, UR15, 0x1, URZ ;  /* 0x000000010f0f7890 */ /* 0x000fe2000fffe0ff */
[----:B------:R-:W-:Y:S01]  /*3de0*/  LOP3.LUT R8, R8, 0x1, RZ, 0x3c, !PT ;  /* 0x0000000108087812 */ /* 0x000fe200078e3cff */
[----:B------:R-:W-:Y:S02]  /*3df0*/  UIADD3 UR8, UPT, UPT, UR8, 0x120, URZ ;  /* 0x0000012008087890 */ /* 0x000fe4000fffe0ff */
[----:B------:R-:W-:-:S04]  /*3e00*/  UISETP.NE.AND UP0, UPT, UR15, 0x2, UPT ;  /* 0x000000020f00788c */ /* 0x000fc8000bf05270 */
[----:B------:R-:W-:Y:S02]  /*3e10*/  USEL UR4, URZ, 0x1, UP0 ;  /* 0x00000001ff047887 */ /* 0x000fe40008000000 */
[----:B------:R-:W-:Y:S01]  /*3e20*/  USEL UR15, UR15, URZ, UP0 ;  /* 0x000000ff0f0f7287 */ /* 0x000fe20008000000 */
[----:B------:R3:W-:Y:S03]  /*3e30*/  UTCBAR [UR8], URZ ;  /* 0x000000ff080073e9 */ /* 0x0007e600080000ff */
[----:B------:R-:W-:Y:S01]  /*3e40*/  LOP3.LUT R9, R9, UR4, RZ, 0x3c, !PT ;  /* 0x0000000409097c12 */ /* 0x000fe2000f8e3cff */
[----:B------:R-:W-:Y:S07]  /*3e50*/  @P3 BRA `(.L_x_70) ;  /* 0xfffffff800a83947 */ /* 0x000fee000383ffff */
[----:B------:R-:W1:Y:S01]  /*3e60*/  S2UR UR4, SR_CgaCtaId ;  /* 0x00000000000479c3 */ /* 0x000e620000008800 */
[----:B------:R-:W-:Y:S01]  /*3e70*/  ELECT P0, URZ, PT ;  /* 0x0000000000ff782f */ /* 0x000fe20003800000 */
[----:B--2-4-:R-:W-:Y:S01]  /*3e80*/  IMAD.MOV.U32 R0, RZ, RZ, 0x1 ;  /* 0x00000001ff007424 */ /* 0x014fe200078e00ff */
[----:B------:R-:W-:Y:S01]  /*3e90*/  UIADD3 UR6, UPT, UPT, UR6, 0x130, URZ ;  /* 0x0000013006067890 */ /* 0x000fe2000fffe0ff */
[----:B------:R-:W-:Y:S01]  /*3ea0*/  SHF.L.U32 R3, R9, 0x1f, RZ ;  /* 0x0000001f09037819 */ /* 0x000fe200000006ff */
[----:B------:R-:W-:-:S03]  /*3eb0*/  UMOV UR5, 0x40 ;  /* 0x0000004000057882 */ /* 0x000fc60000000000 */
[----:B------:R-:W-:Y:S01]  /*3ec0*/  UVIRTCOUNT.DEALLOC.SMPOOL 0x80 ;  /* 0x000000800000784c */ /* 0x000fe20000000000 */
[----:B-1----:R-:W-:Y:S02]  /*3ed0*/  ULEA UR4, UR4, UR5, 0x18 ;  /* 0x0000000504047291 */ /* 0x002fe4000f8ec0ff */
[----:B------:R-:W-:-:S07]  /*3ee0*/  ULEA UR5, UR15, UR6, 0x3 ;  /* 0x000000060f057291 */ /* 0x000fce000f8e18ff */
[----:B------:R1:W-:Y:S02]  /*3ef0*/  @P0 STS.U8 [UR4+0x1c], R0 ;  /* 0x00001c00ff000988 */ /* 0x0003e40008000004 */
[----:B------:R-:W2:Y:S02]  /*3f00*/  SYNCS.PHASECHK.TRANS64.TRYWAIT P0, [UR5], R3 ;  /* 0x00000003ff0075a7 */ /* 0x000ea40008001105 */
[----:B-12---:R-:W-:Y:S05]  /*3f10*/  @!P0 BRA `(.L_x_71) ;  /* 0x0000003c00fc8947 */ /* 0x006fea0003800000 */
.L_x_162:
[----:B------:R-:W-:-:S04]  /*3f20*/  UIADD3 UR7, UPT, UPT, UR15, 0x1, URZ ;  /* 0x000000010f077890 */ /* 0x000fc8000fffe0ff */
[----:B------:R-:W-:-:S04]  /*3f30*/  UISETP.NE.AND UP0, UPT, UR7, 0x2, UPT ;  /* 0x000000020700788c */ /* 0x000fc8000bf05270 */
[----:B------:R-:W-:Y:S02]  /*3f40*/  USEL UR5, URZ, 0x1, UP0 ;  /* 0x00000001ff057887 */ /* 0x000fe40008000000 */
[----:B------:R-:W-:-:S04]  /*3f50*/  USEL UR7, UR7, URZ, UP0 ;  /* 0x000000ff07077287 */ /* 0x000fc80008000000 */
[----:B------:R-:W-:Y:S01]  /*3f60*/  ULEA UR7, UR7, UR6, 0x3 ;  /* 0x0000000607077291 */ /* 0x000fe2000f8e18ff */
[----:B-1----:R-:W-:-:S04]  /*3f70*/  LOP3.LUT R3, R9, UR5, RZ, 0x3c, !PT ;  /* 0x0000000509037c12 */ /* 0x002fc8000f8e3cff */
[----:B------:R-:W-:-:S04]  /*3f80*/  SHF.L.U32 R3, R3, 0x1f, RZ ;  /* 0x0000001f03037819 */ /* 0x000fc800000006ff */
[----:B------:R-:W1:Y:S02]  /*3f90*/  SYNCS.PHASECHK.TRANS64.TRYWAIT P0, [UR7], R3 ;  /* 0x00000003ff0075a7 */ /* 0x000e640008001107 */
[----:B-1----:R-:W-:Y:S05]  /*3fa0*/  @!P0 BRA `(.L_x_72) ;  /* 0x0000003c00f08947 */ /* 0x002fea0003800000 */
.L_x_164:
[----:B------:R-:W-:Y:S01]  /*3fb0*/  NOP ;  /* 0x0000000000007918 */ /* 0x000fe20000000000 */
[----:B-1----:R-:W1:Y:S01]  /*3fc0*/  LDS R0, [UR4+0x14] ;  /* 0x00001404ff007984 */ /* 0x002e620008000800 */
[----:B------:R-:W-:Y:S01]  /*3fd0*/  LOP3.LUT R2, R2, 0xffff, RZ, 0xc0, !PT ;  /* 0x0000ffff02027812 */ /* 0x000fe200078ec0ff */
[----:B------:R-:W-:Y:S02]  /*3fe0*/  IMAD.MOV.U32 R3, RZ, RZ, 0xffff ;  /* 0x0000ffffff037424 */ /* 0x000fe400078e00ff */
[----:B------:R-:W-:Y:S01]  /*3ff0*/  IMAD.MOV.U32 R5, RZ, RZ, 0x1 ;  /* 0x00000001ff057424 */ /* 0x000fe200078e00ff */
[----:B------:R-:W-:-:S04]  /*4000*/  SHF.R.U32.HI R2, RZ, 0x5, R2 ;  /* 0x00000005ff027819 */ /* 0x000fc80000011602 */
[-C--:B------:R-:W-:Y:S02]  /*4010*/  SHF.L.U32 R3, R3, R2.reuse, RZ ;  /* 0x0000000203037219 */ /* 0x080fe400000006ff */
[----:B------:R-:W-:Y:S02]  /*4020*/  SHF.L.U32 R5, R5, R2, RZ ;  /* 0x0000000205057219 */ /* 0x000fe400000006ff */
[----:B-1----:R-:W-:-:S04]  /*4030*/  LOP3.LUT R0, R0, R3, RZ, 0xc0, !PT ;  /* 0x0000000300007212 */ /* 0x002fc800078ec0ff */
[----:B------:R-:W-:-:S13]  /*4040*/  ISETP.NE.AND P0, PT, R0, R3, PT ;  /* 0x000000030000720c */ /* 0x000fda0003f05270 */
[----:B------:R-:W-:Y:S05]  /*4050*/  @P0 BRA `(.L_x_73) ;  /* 0x00000000005c0947 */ /* 0x000fea0003800000 */
[----:B------:R-:W1:Y:S02]  /*4060*/  LDS R0, [UR4+0x18] ;  /* 0x00001804ff007984 */ /* 0x000e640008000800 */
[----:B-1----:R-:W-:-:S04]  /*4070*/  LOP3.LUT R0, R0, R5, RZ, 0xc0, !PT ;  /* 0x0000000500007212 */ /* 0x002fc800078ec0ff */
[----:B------:R-:W-:-:S13]  /*4080*/  ISETP.NE.AND P0, PT, R0, R5, PT ;  /* 0x000000050000720c */ /* 0x000fda0003f05270 */
[----:B------:R-:W-:Y:S05]  /*4090*/  @P0 BRA `(.L_x_74) ;  /* 0x0000000000400947 */ /* 0x000fea0003800000 */
[----:B---3--:R-:W-:Y:S01]  /*40a0*/  R2UR UR8, R3 ;  /* 0x00000000030872ca */ /* 0x008fe200000e0000 */
[----:B------:R-:W1:Y:S01]  /*40b0*/  S2R R2, SR_LANEID ;  /* 0x0000000000027919 */ /* 0x000e620000000000 */
[----:B------:R-:W-:Y:S01]  /*40c0*/  LOP3.LUT R5, RZ, R5, RZ, 0x33, !PT ;  /* 0x00000005ff057212 */ /* 0x000fe200078e33ff */
[----:B------:R-:W-:Y:S02]  /*40d0*/  VOTEU.ANY UR7, UPT, PT ;  /* 0x0000000000077886 */ /* 0x000fe400038e0100 */
[----:B------:R-:W-:Y:S01]  /*40e0*/  UFLO.U32 UR7, UR7 ;  /* 0x00000007000772bd */ /* 0x000fe200080e0000 */
[----:B------:R-:W2:Y:S07]  /*40f0*/  REDUX UR5, R5 ;  /* 0x00000000050573c4 */ /* 0x000eae0000000000 */
[----:B------:R-:W-:-:S06]  /*4100*/  ULOP3.LUT UR8, URZ, UR8, URZ, 0x33, !UPT ;  /* 0x00000008ff087292 */ /* 0x000fcc000f8e33ff */
[----:B------:R-:W-:-:S04]  /*4110*/  IMAD.U32 R0, RZ, RZ, UR8 ;  /* 0x00000008ff007e24 */ /* 0x000fc8000f8e00ff */
[----:B------:R-:W3:Y:S02]  /*4120*/  REDUX UR6, R0 ;  /* 0x00000000000673c4 */ /* 0x000ee40000000000 */
[----:B------:R4:W-:Y:S01]  /*4130*/  UTCATOMSWS.AND URZ, UR8 ;  /* 0x0000000800ff79e3 */ /* 0x0009e20008000000 */
[----:B-1----:R-:W-:Y:S01]  /*4140*/  ISETP.EQ.U32.AND P0, PT, R2, UR7, PT ;  /* 0x0000000702007c0c */ /* 0x002fe2000bf02070 */
[----:B--2---:R-:W-:Y:S02]  /*4150*/  IMAD.U32 R2, RZ, RZ, UR5 ;  /* 0x00000005ff027e24 */ /* 0x004fe4000f8e00ff */
[----:B---3--:R-:W-:-:S10]  /*4160*/  IMAD.U32 R3, RZ, RZ, UR6 ;  /* 0x00000006ff037e24 */ /* 0x008fd4000f8e00ff */
[----:B------:R4:W-:Y:S04]  /*4170*/  @P0 ATOMS.AND RZ, [UR4+0x14], R3 ;  /* 0x00001403ffff098c */ /* 0x0009e8000a800004 */
[----:B------:R4:W-:Y:S01]  /*4180*/  @P0 ATOMS.AND RZ, [UR4+0x18], R2 ;  /* 0x00001802ffff098c */ /* 0x0009e2000a800004 */
[----:B------:R-:W-:Y:S05]  /*4190*/  BRA `(.L_x_75) ;  /* 0x0000000000147947 */ /* 0x000fea0003800000 */
.L_x_74:
[----:B------:R-:W-:Y:S02]  /*41a0*/  MOV R2, 0x41c0 ;  /* 0x000041c000027802 */ /* 0x000fe40000000f00 */
[----:B---3-5:R-:W-:Y:S05]  /*41b0*/  CALL.REL.NOINC `($__internal_0_$__cuda_sm10x_tcgen05_guardrail_trap_col_being_dealloced_not_returned_by_alloc) ;  /* 0x0000004000687944 */ /* 0x028fea0003c00000 */
[----:B------:R-:W-:Y:S05]  /*41c0*/  BRA `(.L_x_75) ;  /* 0x0000000000087947 */ /* 0x000fea0003800000 */
.L_x_73:
[----:B------:R-:W-:Y:S02]  /*41d0*/  MOV R2, 0x41f0 ;  /* 0x000041f000027802 */ /* 0x000fe40000000f00 */
[----:B---3-5:R-:W-:Y:S05]  /*41e0*/  CALL.REL.NOINC `($__internal_2_$__cuda_sm10x_tcgen05_guardrail_trap_unallocated_columns_being_dealloced) ;  /* 0x0000004000747944 */ /* 0x028fea0003c00000 */
.L_x_75:
[----:B------:R-:W-:Y:S01]  /*41f0*/  NOP ;  /* 0x0000000000007918 */ /* 0x000fe20000000000 */
[----:B----4-:R-:W-:Y:S05]  /*4200*/  EXIT ;  /* 0x000000000000794d */ /* 0x010fea0003800000 */
.L_x_59:
[----:B------:R-:W-:-:S09]  /*4210*/  UISETP.NE.OR UP6, UPT, UR4, 0x3, !UP6 ;  /* 0x000000030400788c */ /* 0x000fd2000f7c5670 */
[----:B------:R-:W-:Y:S05]  /*4220*/  BRA.U UP6, `(.L_x_76) ;  /* 0x0000000d06f07547 */ /* 0x000fea000b800000 */
[----:B------:R-:W2:Y:S01]  /*4230*/  LDC.64 R24, c[0x0][0x988] ;  /* 0x00026200ff187b82 */ /* 0x000ea20000000a00 */
[----:B------:R-:W3:Y:S01]  /*4240*/  LDCU.64 UR6, c[0x0][0x888] ;  /* 0x00011100ff0677ac */ /* 0x000ee20008000a00 */
[----:B------:R-:W-:Y:S02]  /*4250*/  IMAD.MOV.U32 R38, RZ, RZ, 0x1 ;  /* 0x00000001ff267424 */ /* 0x000fe400078e00ff */
[----:B------:R-:W-:Y:S01]  /*4260*/  IMAD.MOV.U32 R34, RZ, RZ, RZ ;  /* 0x000000ffff227224 */ /* 0x000fe200078e00ff */
[----:B------:R-:W4:Y:S03]  /*4270*/  LDCU.64 UR4, c[0x0][0x890] ;  /* 0x00011200ff0477ac */ /* 0x000f260008000a00 */
[----:B------:R-:W1:Y:S01]  /*4280*/  LDC.64 R22, c[0x0][0x980] ;  /* 0x00026000ff167b82 */ /* 0x000e620000000a00 */
[----:B------:R-:W-:Y:S01]  /*4290*/  UMOV UR15, 0x400 ;  /* 0x00000400000f7882 */ /* 0x000fe20000000000 */
[----:B------:R-:W-:-:S02]  /*42a0*/  USEL UR16, URZ, 0x1, UP5 ;  /* 0x00000001ff107887 */ /* 0x000fc4000a800000 */
[----:B------:R-:W-:Y:S02]  /*42b0*/  ULEA UR15, UR45, UR15, 0x18 ;  /* 0x0000000f2d0f7291 */ /* 0x000fe4000f8ec0ff */
[----:B------:R-:W-:Y:S02]  /*42c0*/  UPLOP3.LUT UP2, UPT, UPT, UPT, UPT, 0x40, 0x4 ;  /* 0x000000000004789c */ /* 0x000fe40003f4e870 */
[----:B------:R-:W1:Y:S01]  /*42d0*/  LDC R0, c[0x0][0xb30] ;  /* 0x0002cc00ff007b82 */ /* 0x000e620000000800 */
[----:B------:R-:W-:Y:S02]  /*42e0*/  UIADD3 UR14, UPT, UPT, UR15, 0x118, URZ ;  /* 0x000001180f0e7890 */ /* 0x000fe4000fffe0ff */
[----:B---3--:R-:W-:Y:S02]  /*42f0*/  UISETP.NE.U32.AND UP1, UPT, UR6, URZ, UPT ;  /* 0x000000ff0600728c */ /* 0x008fe4000bf25070 */
[----:B------:R-:W-:Y:S02]  /*4300*/  UPRMT UR14, URZ, 0x654, UR14 ;  /* 0x00000654ff0e7896 */ /* 0x000fe4000800000e */
[----:B------:R-:W-:Y:S01]  /*4310*/  UISETP.NE.AND.EX UP1, UPT, UR7, URZ, UPT, UP1 ;  /* 0x000000ff0700728c */ /* 0x000fe2000bf25310 */
[----:B-----5:R-:W3:Y:S01]  /*4320*/  LDC R33, c[0x0][0x370] ;  /* 0x0000dc00ff217b82 */ /* 0x020ee20000000800 */
[C---:B--2---:R-:W-:Y:S01]  /*4330*/  ISETP.NE.AND P0, PT, R25.reuse, 0x1, PT ;  /* 0x000000011900780c */ /* 0x044fe20003f05270 */
[----:B----4-:R-:W-:Y:S01]  /*4340*/  UISETP.NE.U32.AND UP5, UPT, UR4, URZ, UPT ;  /* 0x000000ff0400728c */ /* 0x010fe2000bfa5070 */
[----:B------:R-:W-:Y:S01]  /*4350*/  R2UR UR6, R25 ;  /* 0x00000000190672ca */ /* 0x000fe200000e0000 */
[----:B------:R-:W-:Y:S01]  /*4360*/  IMAD.MOV.U32 R25, RZ, RZ, 0x1000 ;  /* 0x00001000ff197424 */ /* 0x000fe200078e00ff */
[----:B------:R-:W-:Y:S01]  /*4370*/  UMOV UR17, URZ ;  /* 0x000000ff00117c82 */ /* 0x000fe20008000000 */
[----:B------:R-:W-:-:S02]  /*4380*/  UISETP.NE.AND.EX UP5, UPT, UR5, URZ, UPT, UP5 ;  /* 0x000000ff0500728c */ /* 0x000fc4000bfa5350 */
[----:B------:R-:W2:Y:S01]  /*4390*/  LDC R2, c[0x0][0xb0c] ;  /* 0x0002c300ff027b82 */ /* 0x000ea20000000800 */
[----:B-1----:R-:W-:-:S05]  /*43a0*/  R2UR UR7, R22 ;  /* 0x00000000160772ca */ /* 0x002fca00000e0000 */
[----:B------:R-:W-:Y:S02]  /*43b0*/  VOTEU.ANY UP4, P0 ;  /* 0x0000000000ff7886 */ /* 0x000fe40000080100 */
[----:B------:R-:W1:Y:S01]  /*43c0*/  LDC R27, c[0x0][0xb20] ;  /* 0x0002c800ff1b7b82 */ /* 0x000e620000000800 */
[----:B------:R-:W-:-:S07]  /*43d0*/  ISETP.NE.AND P1, PT, R0, 0x1, PT ;  /* 0x000000010000780c */ /* 0x000fce0003f25270 */
[----:B------:R-:W4:Y:S08]  /*43e0*/  LDC.64 R36, c[0x0][0x348] ;  /* 0x0000d200ff247b82 */ /* 0x000f300000000a00 */
[----:B------:R-:W1:Y:S08]  /*43f0*/  LDC.64 R16, c[0x0][0xb10] ;  /* 0x0002c400ff107b82 */ /* 0x000e700000000a00 */
[----:B------:R-:W1:Y:S08]  /*4400*/  LDC.64 R6, c[0x0][0xb18] ;  /* 0x0002c600ff067b82 */ /* 0x000e700000000a00 */
[----:B------:R-:W1:Y:S08]  /*4410*/  LDC.64 R4, c[0x0][0xb28] ;  /* 0x0002ca00ff047b82 */ /* 0x000e700000000a00 */
[----:B------:R-:W1:Y:S08]  /*4420*/  LDC.64 R20, c[0x0][0x990] ;  /* 0x00026400ff147b82 */ /* 0x000e700000000a00 */
[----:B--23--:R-:W1:Y:S02]  /*4430*/  LDC R32, c[0x0][0x374] ;  /* 0x0000dd00ff207b82 */ /* 0x00ce640000000800 */
.L_x_85:
[----:B------:R-:W-:Y:S04]  /*4440*/  SHF.L.U32 R3, R34, 0x1f, RZ ;  /* 0x0000001f22037819 */ /* 0x000fe800000006ff */
[----:B--2---:R-:W2:Y:S02]  /*4450*/  SYNCS.PHASECHK.TRANS64.TRYWAIT P0, [UR15+0x110], R3 ;  /* 0x00011003ff0075a7 */ /* 0x004ea4000800110f */
[----:B--2---:R-:W-:Y:S05]  /*4460*/  @!P0 BRA `(.L_x_77) ;  /* 0x0000003800d88947 */ /* 0x004fea0003800000 */
.L_x_166:
[----:B------:R-:W3:Y:S01]  /*4470*/  LDS.128 R28, [UR15+0x150] ;  /* 0x0001500fff1c7984 */ /* 0x000ee20008000c00 */
[----:B------:R-:W-:Y:S01]  /*4480*/  ISETP.GE.AND P0, PT, R26, 0x1, PT ;  /* 0x000000011a00780c */ /* 0x000fe20003f06270 */
[----:B------:R-:W-:Y:S01]  /*4490*/  @!PT LDS RZ, [RZ] ;  /* 0x00000000fffff984 */ /* 0x000fe20000000800 */
[----:B------:R-:W-:Y:S01]  /*44a0*/  @!PT LDS RZ, [RZ] ;  /* 0x00000000fffff984 */ /* 0x000fe20000000800 */
[----:B------:R-:W-:Y:S01]  /*44b0*/  @!PT LDS RZ, [RZ] ;  /* 0x00000000fffff984 */ /* 0x000fe20000000800 */
[----:B------:R-:W-:Y:S01]  /*44c0*/  @!PT LDS RZ, [RZ] ;  /* 0x00000000fffff984 */ /* 0x000fe20000000800 */
[----:B------:R5:W-:Y:S06]  /*44d0*/  MEMBAR.ALL.CTA ;  /* 0x0000000000007992 */ /* 0x000bec0000008000 */
[----:B-----5:R-:W5:Y:S02]  /*44e0*/  FENCE.VIEW.ASYNC.S ;  /* 0x00000000000073c6 */ /* 0x020f640000000000 */
[----:B-----5:R-:W-:Y:S01]  /*44f0*/  SYNCS.ARRIVE.TRANS64.RED.A1T0 RZ, [UR14], RZ ;  /* 0x000000ffffff79a7 */ /* 0x020fe2000810040e */
[----:B---3--:R-:W-:Y:S11]  /*4500*/  LOP3.LUT P3, RZ, R30, 0x1, RZ, 0xc0, !PT ;  /* 0x000000011eff7812 */ /* 0x008ff6000786c0ff */
[----:B------:R-:W-:Y:S02]  /*4510*/  @!UPT UIADD3 URZ, UPT, UPT, URZ, URZ, URZ ;  /* 0x000000fffffff290 */ /* 0x000fe4000fffe0ff */
[----:B------:R-:W-:Y:S02]  /*4520*/  @P3 MOV R13, R28 ;  /* 0x0000001c000d3202 */ /* 0x000fe40000000f00 */
[----:B------:R-:W-:Y:S01]  /*4530*/  @P3 LOP3.LUT R8, R29, 0xffff, RZ, 0xc0, !PT ;  /* 0x0000ffff1d083812 */ /* 0x000fe200078ec0ff */
[----:B------:R-:W-:Y:S06]  /*4540*/  @!P0 BRA `(.L_x_78) ;  /* 0x0000000000a48947 */ /* 0x000fec0003800000 */
[----:B-1----:R-:W-:Y:S01]  /*4550*/  IMAD.HI.U32 R42, R32, R7, RZ ;  /* 0x00000007202a7227 */ /* 0x002fe200078e00ff */
[----:B------:R-:W-:Y:S02]  /*4560*/  ISETP.NE.AND P0, PT, R6, 0x1, PT ;  /* 0x000000010600780c */ /* 0x000fe40003f05270 */
[----:B------:R-:W-:Y:S01]  /*4570*/  ISETP.NE.AND P2, PT, R26, 0x1, PT ;  /* 0x000000011a00780c */ /* 0x000fe20003f45270 */
[-C--:B------:R-:W-:Y:S01]  /*4580*/  IMAD.HI.U32 R40, R33, R16.reuse, RZ ;  /* 0x0000001021287227 */ /* 0x080fe200078e00ff */
[----:B------:R-:W-:Y:S02]  /*4590*/  SHF.R.U32.HI R39, RZ, R27, R42 ;  /* 0x0000001bff277219 */ /* 0x000fe4000001162a */
[----:B------:R-:W-:Y:S01]  /*45a0*/  ISETP.NE.AND P4, PT, R2, 0x1, PT ;  /* 0x000000010200780c */ /* 0x000fe20003f85270 */
[----:B------:R-:W-:Y:S01]  /*45b0*/  IMAD.HI.U32 R46, R8, R7, RZ ;  /* 0x00000007082e7227 */ /* 0x000fe200078e00ff */
[----:B------:R-:W-:Y:S02]  /*45c0*/  SHF.R.U32.HI R40, RZ, R17, R40 ;  /* 0x00000011ff287219 */ /* 0x000fe40000011628 */
[----:B--2---:R-:W-:Y:S01]  /*45d0*/  SEL R3, R32, R39, !P0 ;  /* 0x0000002720037207 */ /* 0x004fe20004000000 */
[----:B------:R-:W-:Y:S01]  /*45e0*/  IMAD.HI.U32 R42, R13, R16, RZ ;  /* 0x000000100d2a7227 */ /* 0x000fe200078e00ff */
[----:B------:R-:W-:Y:S02]  /*45f0*/  SEL R11, R33, R40, !P4 ;  /* 0x00000028210b7207 */ /* 0x000fe40006000000 */
[----:B------:R-:W-:Y:S01]  /*4600*/  SHF.R.U32.HI R39, RZ, R27, R46 ;  /* 0x0000001bff277219 */ /* 0x000fe2000001162e */
[-C--:B------:R-:W-:Y:S01]  /*4610*/  IMAD.HI.U32 R44, R3, R4.reuse, RZ ;  /* 0x00000004032c7227 */ /* 0x080fe200078e00ff */
[----:B------:R-:W-:Y:S02]  /*4620*/  SHF.R.U32.HI R42, RZ, R17, R42 ;  /* 0x00000011ff2a7219 */ /* 0x000fe4000001162a */
[----:B------:R-:W-:Y:S01]  /*4630*/  SEL R9, R8, R39, !P0 ;  /* 0x0000002708097207 */ /* 0x000fe20004000000 */
[-C--:B------:R-:W-:Y:S01]  /*4640*/  IMAD.HI.U32 R40, R11, R4.reuse, RZ ;  /* 0x000000040b287227 */ /* 0x080fe200078e00ff */
[-C--:B------:R-:W-:Y:S03]  /*4650*/  @P2 SHF.R.U32.HI R3, RZ, R5.reuse, R44 ;  /* 0x00000005ff032219 */ /* 0x080fe6000001162c */
[----:B------:R-:W-:Y:S01]  /*4660*/  IMAD.HI.U32 R14, R9, R4, RZ ;  /* 0x00000004090e7227 */ /* 0x000fe200078e00ff */
[----:B------:R-:W-:Y:S03]  /*4670*/  @P2 SHF.R.U32.HI R11, RZ, R5, R40 ;  /* 0x00000005ff0b2219 */ /* 0x000fe60000011628 */
[C---:B------:R-:W-:Y:S01]  /*4680*/  IMAD R10, R26.reuse, R3, RZ ;  /* 0x000000031a0a7224 */ /* 0x040fe200078e02ff */
[----:B------:R-:W-:Y:S01]  /*4690*/  SEL R3, R13, R42, !P4 ;  /* 0x0000002a0d037207 */ /* 0x000fe20006000000 */
[C---:B------:R-:W-:Y:S01]  /*46a0*/  IMAD R12, R26.reuse, R11, RZ ;  /* 0x0000000b1a0c7224 */ /* 0x040fe200078e02ff */
[-C--:B------:R-:W-:Y:S02]  /*46b0*/  SHF.R.U32.HI R14, RZ, R5.reuse, R14 ;  /* 0x00000005ff0e7219 */ /* 0x080fe4000001160e */
[C---:B------:R-:W-:Y:S02]  /*46c0*/  ISETP.GE.AND P0, PT, R9.reuse, R10, PT ;  /* 0x0000000a0900720c */ /* 0x040fe40003f06270 */
[----:B------:R-:W-:Y:S02]  /*46d0*/  SEL R15, R9, R14, !P2 ;  /* 0x0000000e090f7207 */ /* 0x000fe40005000000 */
[C---:B------:R-:W-:Y:S03]  /*46e0*/  ISETP.GE.OR P0, PT, R3.reuse, R12, P0 ;  /* 0x0000000c0300720c */ /* 0x040fe60000706670 */
[----:B------:R-:W-:Y:S04]  /*46f0*/  IMAD.MOV R14, RZ, RZ, -R15 ;  /* 0x000000ffff0e7224 */ /* 0x000fe800078e0a0f */
[----:B------:R-:W-:Y:S06]  /*4700*/  IMAD R14, R26, R14, R9 ;  /* 0x0000000e1a0e7224 */ /* 0x000fec00078e0209 */
[C---:B------:R-:W-:Y:S05]  /*4710*/  @!P0 IMAD.HI.U32 R10, R3.reuse, R4, RZ ;  /* 0x00000004030a8227 */ /* 0x040fea00078e00ff */
[----:B------:R-:W-:Y:S04]  /*4720*/  @!P0 SHF.R.U32.HI R10, RZ, R5, R10 ;  /* 0x00000005ff0a8219 */ /* 0x000fe8000001160a */
[----:B------:R-:W-:Y:S01]  /*4730*/  @!P0 SEL R0, R3, R10, !P2 ;  /* 0x0000000a03008207 */ /* 0x000fe20005000000 */
[----:B------:R-:W-:Y:S03]  /*4740*/  IMAD.MOV R10, RZ, RZ, -R3 ;  /* 0x000000ffff0a7224 */ /* 0x000fe600078e0a03 */
[----:B------:R-:W-:Y:S01]  /*4750*/  @!P0 IADD3 R15, PT, PT, R15, -R0, RZ ;  /* 0x800000000f0f8210 */ /* 0x000fe20007ffe0ff */
[----:B------:R-:W-:Y:S01]  /*4760*/  @!P0 IMAD R0, R11, R14, R0 ;  /* 0x0000000e0b008224 */ /* 0x000fe200078e0200 */
[----:B------:R-:W-:Y:S01]  /*4770*/  IADD3 R11, PT, PT, -R9, RZ, RZ ;  /* 0x000000ff090b7210 */ /* 0x000fe20007ffe1ff */
[----:B------:R-:W-:Y:S02]  /*4780*/  IMAD R13, R2, R10, R13 ;  /* 0x0000000a020d7224 */ /* 0x000fe400078e020d */
[----:B------:R-:W-:Y:S02]  /*4790*/  @!P0 IMAD R9, R15, R26, R3 ;  /* 0x0000001a0f098224 */ /* 0x000fe400078e0203 */
[----:B------:R-:W-:Y:S02]  /*47a0*/  @!P0 IMAD.MOV.U32 R3, RZ, RZ, R0 ;  /* 0x000000ffff038224 */ /* 0x000fe400078e0000 */
[----:B------:R-:W-:Y:S02]  /*47b0*/  IMAD R8, R6, R11, R8 ;  /* 0x0000000b06087224 */ /* 0x000fe400078e0208 */
[----:B------:R-:W-:Y:S02]  /*47c0*/  IMAD R13, R3, R2, R13 ;  /* 0x00000002030d7224 */ /* 0x000fe400078e020d */
[----:B------:R-:W-:Y:S02]  /*47d0*/  IMAD R8, R9, R6, R8 ;  /* 0x0000000609087224 */ /* 0x000fe400078e0208 */
.L_x_78:
[----:B------:R-:W-:Y:S05]  /*47e0*/  BRA.U UP2, `(.L_x_79) ;  /* 0x0000000102107547 */ /* 0x000fea000b800000 */
[----:B--2---:R-:W-:Y:S04]  /*47f0*/  MOV R0, UR16 ;  /* 0x0000001000007c02 */ /* 0x004fe80008000f00 */
[----:B------:R-:W-:Y:S04]  /*4800*/  SHF.L.U32 R3, R0, 0x1f, RZ ;  /* 0x0000001f00037819 */ /* 0x000fe800000006ff */
[----:B------:R-:W2:Y:S02]  /*4810*/  SYNCS.PHASECHK.TRANS64.TRYWAIT P0, [UR15+0x108], R3 ;  /* 0x00010803ff0075a7 */ /* 0x000ea4000800110f */
[----:B--2---:R-:W-:Y:S05]  /*4820*/  @!P0 BRA `(.L_x_80) ;  /* 0x0000003800008947 */ /* 0x004fea0003800000 */
.L_x_79:
[----:B------:R-:W-:Y:S02]  /*4830*/  R2UR UR10, R18 ;  /* 0x00000000120a72ca */ /* 0x000fe400000e0000 */
[----:B------:R-:W-:Y:S04]  /*4840*/  ISETP.NE.U32.AND P0, PT, RZ, UR4, PT ;  /* 0x00000004ff007c0c */ /* 0x000fe8000bf05070 */
[----:B------:R-:W-:Y:S07]  /*4850*/  ISETP.NE.AND.EX P0, PT, RZ, UR5, PT, P0 ;  /* 0x00000005ff007c0c */ /* 0x000fee000bf05300 */
[----:B------:R-:W-:Y:S01]  /*4860*/  USHF.L.U32 UR10, UR10, 0x6, URZ ;  /* 0x000000060a0a7899 */ /* 0x000fe200080006ff */
[----:B------:R-:W-:Y:S11]  /*4870*/  BRA.U !UP5, `(.L_x_81) ;  /* 0x000000010d347547 */ /* 0x000ff6000b800000 */
[----:B------:R-:W-:Y:S01]  /*4880*/  UPLOP3.LUT UP0, UPT, UPT, UPT, UP1, 0x80, 0x8 ;  /* 0x000000000008789c */ /* 0x000fe20003f0f010 */
[----:B--2---:R-:W-:Y:S02]  /*4890*/  HFMA2 R0, -RZ, RZ, 0, 5.9604644775390625e-08 ;  /* 0x00000001ff007431 */ /* 0x004fe400000001ff */
[----:B------:R-:W-:Y:S03]  /*48a0*/  IMAD.MOV.U32 R63, RZ, RZ, 0x1 ;  /* 0x00000001ff3f7424 */ /* 0x000fe600078e00ff */
[----:B------:R-:W-:Y:S05]  /*48b0*/  PLOP3.LUT P2, PT, PT, PT, UP0, 0x80, 0x8 ;  /* 0x000000000008781c */ /* 0x000fea0003f4f008 */
[----:B------:R-:W2:Y:S01]  /*48c0*/  @UP0 LDCU.64 UR12, c[0x0][0x888] ;  /* 0x00011100ff0c07ac */ /* 0x000ea20008000a00 */
[----:B------:R-:W-:Y:S07]  /*48d0*/  @UP0 UIMAD UR8, UR60, UR4, URZ ;  /* 0x000000043c0802a4 */ /* 0x000fee000f8e02ff */
[----:B------:R-:W-:Y:S01]  /*48e0*/  @!P2 PRMT R63, R0, 0x7610, R63 ;  /* 0x00007610003fa816 */ /* 0x000fe2000000003f */
[----:B--2---:R-:W-:Y:S03]  /*48f0*/  @UP0 UIMAD.WIDE UR12, UR8, 0x4, UR12 ;  /* 0x00000004080c08a5 */ /* 0x004fe6000f8e020c */
[----:B------:R-:W2:Y:S03]  /*4900*/  @!UP0 LDCU UR8, c[0x0][0x880] ;  /* 0x00011000ff0887ac */ /* 0x000ea60008000800 */
[----:B------:R-:W-:Y:S01]  /*4910*/  IMAD.U32 R10, RZ, RZ, UR12 ;  /* 0x0000000cff0a7e24 */ /* 0x000fe2000f8e00ff */
[----:B------:R-:W-:Y:S05]  /*4920*/  MOV R11, UR13 ;  /* 0x0000000d000b7c02 */ /* 0x000fea0008000f00 */
[----:B------:R3:W5:Y:S02]  /*4930*/  @P2 LDG.E R35, desc[UR48][R10.64] ;  /* 0x000000300a232981 */ /* 0x000764000c1e1900 */
[----:B--23--:R-:W-:Y:S07]  /*4940*/  @!P2 IMAD.U32 R35, RZ, RZ, UR8 ;  /* 0x00000008ff23ae24 */ /* 0x00cfee000f8e00ff */
.L_x_81:
[----:B-----5:R-:W-:Y:S01]  /*4950*/  @!P0 FSETP.EQ.AND P4, PT, R35, RZ, PT ;  /* 0x000000ff2300820b */ /* 0x020fe20003f82000 */
[----:B------:R-:W-:Y:S01]  /*4960*/  @!UPT UIADD3 URZ, UPT, UPT, URZ, URZ, URZ ;  /* 0x000000fffffff290 */ /* 0x000fe2000fffe0ff */
[----:B------:R-:W-:Y:S11]  /*4970*/  @!P0 BRA `(.L_x_82) ;  /* 0x0000000000148947 */ /* 0x000ff60003800000 */
[----:B------:R-:W-:Y:S02]  /*4980*/  LOP3.LUT P0, RZ, R63, 0xff, RZ, 0xc0, !PT ;  /* 0x000000ff3fff7812 */ /* 0x000fe4000780c0ff */
[----:B------:R-:W-:Y:S04]  /*4990*/  PLOP3.LUT P4, PT, PT, PT, UP0, 0x80, 0x8 ;  /* 0x000000000008781c */ /* 0x000fe80003f8f008 */
[----:B------:R-:W-:Y:S07]  /*49a0*/  PLOP3.LUT P4, PT, P4, PT, PT, 0x8, 0x80 ;  /* 0x000000000080781c */ /* 0x000fee000278e170 */
[----:B------:R-:W-:Y:S11]  /*49b0*/  @P0 FSETP.EQ.AND P4, PT, R35, RZ, PT ;  /* 0x000000ff2300020b */ /* 0x000ff60003f82000 */
[----:B------:R-:W-:Y:S02]  /*49c0*/  @!UPT UIADD3 URZ, UPT, UPT, URZ, URZ, URZ ;  /* 0x000000fffffff290 */ /* 0x000fe4000fffe0ff */
.L_x_82:
[----:B--2---:R-:W-:Y:S01]  /*49d0*/  SHF.L.U32 R0, R38, 0x1f, RZ ;  /* 0x0000001f26007819 */ /* 0x004fe200000006ff */
[----:B------:R-:W-:Y:S01]  /*49e0*/  ULEA UR19, UR17, UR15, 0x3 ;  /* 0x0000000f11137291 */ /* 0x000fe2000f8e18ff */
[----:B------:R-:W-:Y:S01]  /*49f0*/  ISETP.NE.AND P0, PT, R22, 0x1, PT ;  /* 0x000000011600780c */ /* 0x000fe20003f05270 */
[----:B------:R-:W-:Y:S04]  /*4a00*/  IMAD.SHL.U32 R10, R19, 0x40, RZ ;  /* 0x00000040130a7824 */ /* 0x000fe800078e00ff */
[C---:B------:R-:W-:Y:S01]  /*4a10*/  IMAD.HI.U32 R11, R10.reuse, R23, RZ ;  /* 0x000000170a0b7227 */ /* 0x040fe200078e00ff */
[C---:B------:R-:W-:Y:S02]  /*4a20*/  R2UR UR11, R10.reuse ;  /* 0x000000000a0b72ca */ /* 0x040fe400000e0000 */
[----:B------:R-:W2:Y:S02]  /*4a30*/  SYNCS.PHASECHK.TRANS64.TRYWAIT P2, [UR19+0xe8], R0 ;  /* 0x0000e800ff0075a7 */ /* 0x000ea40008041113 */
[----:B------:R-:W-:Y:S04]  /*4a40*/  SHF.R.U32.HI R11, RZ, R24, R11 ;  /* 0x00000018ff0b7219 */ /* 0x000fe8000001160b */
[----:B------:R-:W-:Y:S02]  /*4a50*/  SEL R11, R10, R11, !P0 ;  /* 0x0000000b0a0b7207 */ /* 0x000fe40004000000 */
[----:B------:R-:W-:Y:S02]  /*4a60*/  ELECT P0, URZ, PT ;  /* 0x0000000000ff782f */ /* 0x000fe40003800000 */
[C---:B------:R-:W-:Y:S01]  /*4a70*/  R2UR UR8, R11.reuse ;  /* 0x000000000b0872ca */ /* 0x040fe200000e0000 */
[C---:B-1----:R-:W-:Y:S01]  /*4a80*/  IMAD.HI.U32 R12, R11.reuse, R20, RZ ;  /* 0x000000140b0c7227 */ /* 0x042fe200078e00ff */
[----:B------:R-:W-:Y:S02]  /*4a90*/  PLOP3.LUT P4, PT, P4, P0, PT, 0xf2, 0x2f ;  /* 0x00000000002f781c */ /* 0x000fe40002781e72 */
[----:B------:R-:W-:Y:S01]  /*4aa0*/  R2UR UR12, R11 ;  /* 0x000000000b0c72ca */ /* 0x000fe200000e0000 */
[----:B------:R-:W-:Y:S01]  /*4ab0*/  IMAD.MOV R9, RZ, RZ, -R11 ;  /* 0x000000ffff097224 */ /* 0x000fe200078e0a0b */
[----:B------:R-:W-:Y:S04]  /*4ac0*/  SHF.R.U32.HI R3, RZ, R21, R12 ;  /* 0x00000015ff037219 */ /* 0x000fe8000001160c */
[----:B------:R-:W-:Y:S02]  /*4ad0*/  R2UR UR13, R3 ;  /* 0x00000000030d72ca */ /* 0x000fe400000e0000 */
[----:B------:R-:W-:Y:S03]  /*4ae0*/  R2UR UR9, R9 ;  /* 0x00000000090972ca */ /* 0x000fe600000e0000 */
[----:B----4-:R-:W-:Y:S05]  /*4af0*/  @!P4 IADD3 R18, P0, PT, R36, 0x580, RZ ;  /* 0x000005802412c810 */ /* 0x010fea0007f1e0ff */
[----:B------:R-:W-:Y:S03]  /*4b00*/  @!P4 IMAD.X R12, RZ, RZ, R37, P0 ;  /* 0x000000ffff0cc224 */ /* 0x000fe600000e0625 */
[----:B------:R-:W-:Y:S02]  /*4b10*/  USEL UR13, UR8, UR13, !UP4 ;  /* 0x0000000d080d7287 */ /* 0x000fe4000e000000 */
[----:B------:R-:W-:Y:S04]  /*4b20*/  UIMAD UR11, UR7, UR9, UR11 ;  /* 0x00000009070b72a4 */ /* 0x000fe8000f8e020b */
[----:B------:R-:W-:Y:S05]  /*4b30*/  IMAD R3, RZ, RZ, -UR13 ;  /* 0x8000000dff037e24 */ /* 0x000fea000f8e02ff */
[----:B------:R-:W-:Y:S11]  /*4b40*/  R2UR UR8, R3 ;  /* 0x00000000030872ca */ /* 0x000ff600000e0000 */
[----:B------:R-:W-:Y:S02]  /*4b50*/  @!UPT UIADD3 URZ, UPT, UPT, URZ, URZ, URZ ;  /* 0x000000fffffff290 */ /* 0x000fe4000fffe0ff */
[----:B------:R-:W-:Y:S01]  /*4b60*/  UIMAD UR12, UR6, UR8, UR12 ;  /* 0x00000008060c72a4 */ /* 0x000fe2000f8e020c */
[----:B--2---:R-:W-:Y:S11]  /*4b70*/  @!P2 BRA `(.L_x_83) ;  /* 0x000000340044a947 */ /* 0x004ff60003800000 */
.L_x_169:
[----:B------:R-:W2:Y:S01]  /*4b80*/  LDC.64 R14, c[0x0][0xb10] ;  /* 0x0002c400ff0e7b82 */ /* 0x000ea20000000a00 */
[----:B------:R-:W-:Y:S01]  /*4b90*/  @!P4 R2UR UR8, R12 ;  /* 0x000000000c08c2ca */ /* 0x000fe200000e0000 */
[----:B------:R-:W-:Y:S01]  /*4ba0*/  VOTEU.ALL UP3, P4 ;  /* 0x0000000000ff7886 */ /* 0x000fe20002060000 */
[----:B------:R-:W-:Y:S01]  /*4bb0*/  @!P4 R2UR UR20, R18 ;  /* 0x000000001214c2ca */ /* 0x000fe200000e0000 */
[----:B------:R-:W-:Y:S01]  /*4bc0*/  UIADD3 UR9, UPT, UPT, UR19, 0xd0, URZ ;  /* 0x000000d013097890 */ /* 0x000fe2000fffe0ff */
[----:B------:R-:W-:Y:S03]  /*4bd0*/  @P3 SHF.R.U32.HI R28, RZ, 0x10, R29 ;  /* 0x00000010ff1c3819 */ /* 0x000fe6000001161d */
[----:B------:R-:W3:Y:S01]  /*4be0*/  LDC.64 R10, c[0x0][0xb18] ;  /* 0x0002c600ff0a7b82 */ /* 0x000ee20000000a00 */
[----:B------:R-:W-:Y:S01]  /*4bf0*/  @!UP3 UPRMT UR22, URZ, 0x40, URZ ;  /* 0x00000040ff16b896 */ /* 0x000fe200080000ff */
[----:B------:R-:W-:Y:S01]  /*4c00*/  VOTEU.ALL UP2, P4 ;  /* 0x0000000000ff7886 */ /* 0x000fe20002040000 */
[----:B------:R-:W-:Y:S01]  /*4c10*/  UIADD3 UR18, UPT, UPT, UR17, 0x1, URZ ;  /* 0x0000000111127890 */ /* 0x000fe2000fffe0ff */
[----:B------:R-:W-:Y:S04]  /*4c20*/  @P3 R2UR UR60, R28 ;  /* 0x000000001c3c32ca */ /* 0x000fe800000e0000 */
[----:B-1----:R-:W1:Y:S01]  /*4c30*/  @!P1 LDC R0, c[0x0][0xb20] ;  /* 0x0002c800ff009b82 */ /* 0x002e620000000800 */
[----:B------:R-:W-:Y:S01]  /*4c40*/  @!UP3 UPRMT UR22, UR22, 0x5410, URZ ;  /* 0x000054101616b896 */ /* 0x000fe200080000ff */
[----:B------:R-:W-:Y:S01]  /*4c50*/  IMAD.U32 R19, RZ, RZ, UR8 ;  /* 0x00000008ff137e24 */ /* 0x000fe2000f8e00ff */
[----:B------:R-:W-:Y:S05]  /*4c60*/  @!UP3 ULEA UR8, UR17, UR15, 0xc ;  /* 0x0000000f1108b291 */ /* 0x000fea000f8e60ff */
[----:B------:R-:W4:Y:S01]  /*4c70*/  @!P1 LDC R3, c[0x0][0xb0c] ;  /* 0x0002c300ff039b82 */ /* 0x000f220000000800 */
[----:B------:R-:W-:Y:S01]  /*4c80*/  IMAD.U32 R18, RZ, RZ, UR20 ;  /* 0x00000014ff127e24 */ /* 0x000fe2000f8e00ff */
[----:B------:R-:W-:Y:S01]  /*4c90*/  UISETP.NE.AND UP6, UPT, UR18, 0x3, UPT ;  /* 0x000000031200788c */ /* 0x000fe2000bfc5270 */
[----:B------:R-:W-:Y:S01]  /*4ca0*/  @!P4 R2UR UR25, R19 ;  /* 0x000000001319c2ca */ /* 0x000fe200000e0000 */
[----:B------:R-:W-:Y:S02]  /*4cb0*/  @!UP3 UIADD3 UR8, UPT, UPT, UR8, 0x200, URZ ;  /* 0x000002000808b890 */ /* 0x000fe4000fffe0ff */
[----:B------:R-:W-:Y:S01]  /*4cc0*/  @!P4 R2UR UR24, R18 ;  /* 0x000000001218c2ca */ /* 0x000fe200000e0000 */
[----:B------:R-:W-:Y:S01]  /*4cd0*/  @!P4 IMAD.MOV.U32 R18, RZ, RZ, 0x1000 ;  /* 0x00001000ff12c424 */ /* 0x000fe200078e00ff */
[----:B------:R-:W-:Y:S02]  /*4ce0*/  UPRMT UR21, UR45, 0x654, UR9 ;  /* 0x000006542d157896 */ /* 0x000fe40008000009 */
[----:B------:R-:W-:Y:S02]  /*4cf0*/  USEL UR20, URZ, 0x1, UP6 ;  /* 0x00000001ff147887 */ /* 0x000fe4000b000000 */
[----:B------:R-:W-:Y:S04]  /*4d00*/  USEL UR18, UR18, URZ, UP6 ;  /* 0x000000ff12127287 */ /* 0x000fe8000b000000 */
[----:B------:R-:W-:Y:S01]  /*4d10*/  ULEA UR17, UR18, UR15, 0x3 ;  /* 0x0000000f12117291 */ /* 0x000fe2000f8e18ff */
[----:B------:R-:W-:Y:S02]  /*4d20*/  LOP3.LUT R38, R38, UR20, RZ, 0x3c, !PT ;  /* 0x0000001426267c12 */ /* 0x000fe4000f8e3cff */
[----:B------:R1:W-:Y:S01]  /*4d30*/  @!UP2 UTMALDG.4D.IM2COL [UR8], [UR24], UR22 ;  /* 0x000000081800a3b4 */ /* 0x0003e20008058016 */
[----:B------:R1:W-:Y:S01]  /*4d40*/  @!P4 SYNCS.ARRIVE.TRANS64.RED.A0TR RZ, [UR19+0xd0], R18 ;  /* 0x0000d012ffffc9a7 */ /* 0x0003e20008300413 */
[----:B------:R-:W-:Y:S02]  /*4d50*/  SHF.L.U32 R12, R38, 0x1f, RZ ;  /* 0x0000001f260c7819 */ /* 0x000fe400000006ff */
[----:B----4-:R-:W-:Y:S01]  /*4d60*/  @!P1 ISETP.NE.AND P2, PT, R3, 0x1, PT ;  /* 0x000000010300980c */ /* 0x010fe20003f45270 */
[C---:B--2---:R-:W-:Y:S01]  /*4d70*/  @!P1 IMAD.HI.U32 R14, R13.reuse, R14, RZ ;  /* 0x0000000e0d0e9227 */ /* 0x044fe200078e00ff */
[----:B---3--:R-:W-:Y:S03]  /*4d80*/  @!P1 ISETP.NE.AND P0, PT, R10, 0x1, PT ;  /* 0x000000010a00980c */ /* 0x008fe60003f05270 */
[C---:B------:R-:W-:Y:S01]  /*4d90*/  @!P1 IMAD.HI.U32 R11, R8.reuse, R11, RZ ;  /* 0x0000000b080b9227 */ /* 0x040fe200078e00ff */
[----:B------:R-:W-:Y:S04]  /*4da0*/  @!P1 SHF.R.U32.HI R14, RZ, R15, R14 ;  /* 0x0000000fff0e9219 */ /* 0x000fe8000001160e */
[----:B-1----:R-:W-:Y:S01]  /*4db0*/  @!P1 SHF.R.U32.HI R9, RZ, R0, R11 ;  /* 0x00000000ff099219 */ /* 0x002fe2000001160b */
[----:B------:R-:W-:Y:S01]  /*4dc0*/  SYNCS.ARRIVE.TRANS64.RED.A1T0 RZ, [UR21], RZ ;  /* 0x000000ffffff79a7 */ /* 0x000fe20008100415 */
[----:B------:R-:W-:Y:S02]  /*4dd0*/  @!P1 SEL R14, R13, R14, !P2 ;  /* 0x0000000e0d0e9207 */ /* 0x000fe40005000000 */
[----:B------:R-:W-:Y:S01]  /*4de0*/  @!P1 SEL R9, R8, R9, !P0 ;  /* 0x0000000908099207 */ /* 0x000fe20004000000 */
[----:B------:R-:W1:Y:S04]  /*4df0*/  SYNCS.PHASECHK.TRANS64.TRYWAIT P5, [UR17+0xe8], R12 ;  /* 0x0000e80cff0075a7 */ /* 0x000e6800080a1111 */
[----:B------:R-:W-:Y:S02]  /*4e00*/  @!P1 IMAD.IADD R0, R9, 0x1, -R14 ;  /* 0x0000000109009824 */ /* 0x000fe400078e0a0e */
[----:B------:R-:W-:Y:S02]  /*4e10*/  @!P1 IMAD.IADD R9, R14, 0x1, -R9 ;  /* 0x000000010e099824 */ /* 0x000fe400078e0a09 */
[----:B------:R-:W-:Y:S02]  /*4e20*/  @!P1 IMAD R13, R0, R3, R13 ;  /* 0x00000003000d9224 */ /* 0x000fe400078e020d */
[----:B------:R-:W-:Y:S01]  /*4e30*/  @!P1 IMAD R8, R9, R10, R8 ;  /* 0x0000000a09089224 */ /* 0x000fe200078e0208 */
[----:B-1----:R-:W-:Y:S06]  /*4e40*/  @!P5 BRA `(.L_x_84) ;  /* 0x0000003000a8d947 */ /* 0x002fec0003800000 */
.L_x_171:
[----:B-1----:R-:W-:Y:S01]  /*4e50*/  @!P4 IADD3 R3, P0, PT, R36, 0x580, RZ ;  /* 0x000005802403c810 */ /* 0x002fe20007f1e0ff */
[----:B------:R-:W-:Y:S01]  /*4e60*/  VOTEU.ALL UP2, P4 ;  /* 0x0000000000ff7886 */ /* 0x000fe20002040000 */
[----:B------:R-:W-:Y:S01]  /*4e70*/  VOTEU.ALL UP3, P4 ;  /* 0x0000000000ff7886 */ /* 0x000fe20002060000 */
[----:B------:R-:W-:Y:S01]  /*4e80*/  LOP3.LUT R34, R34, 0x1, RZ, 0x3c, !PT ;  /* 0x0000000122227812 */ /* 0x000fe200078e3cff */
[----:B------:R-:W-:Y:S01]  /*4e90*/  IMAD.IADD R18, R8, 0x1, R62 ;  /* 0x0000000108127824 */ /* 0x000fe200078e023e */
[----:B------:R-:W-:Y:S01]  /*4ea0*/  @!P4 R2UR UR9, R3 ;  /* 0x000000000309c2ca */ /* 0x000fe200000e0000 */
[----:B------:R-:W-:Y:S01]  /*4eb0*/  @!P4 IMAD.X R0, RZ, RZ, R37, P0 ;  /* 0x000000ffff00c224 */ /* 0x000fe200000e0625 */
[----:B------:R-:W-:Y:S01]  /*4ec0*/  @!UP3 UPRMT UR19, URZ, 0x40, URZ ;  /* 0x00000040ff13b896 */ /* 0x000fe200080000ff */
[----:B------:R-:W-:Y:S01]  /*4ed0*/  IMAD.IADD R19, R13, 0x1, R64 ;  /* 0x000000010d137824 */ /* 0x000fe200078e0240 */
[----:B------:R-:W-:Y:S02]  /*4ee0*/  @!UP3 UIADD3 UR10, UPT, UPT, UR10, 0x20, URZ ;  /* 0x000000200a0ab890 */ /* 0x000fe4000fffe0ff */
[----:B------:R-:W-:Y:S01]  /*4ef0*/  @!P4 R2UR UR8, R0 ;  /* 0x000000000008c2ca */ /* 0x000fe200000e0000 */
[----:B------:R-:W-:Y:S06]  /*4f00*/  @!UP3 UPRMT UR21, UR19, 0x5410, URZ ;  /* 0x000054101315b896 */ /* 0x000fec00080000ff */
[----:B------:R-:W-:Y:S01]  /*4f10*/  IMAD.U32 R10, RZ, RZ, UR9 ;  /* 0x00000009ff0a7e24 */ /* 0x000fe2000f8e00ff */
[----:B------:R-:W-:Y:S04]  /*4f20*/  UIADD3 UR9, UPT, UPT, UR17, 0xd0, URZ ;  /* 0x000000d011097890 */ /* 0x000fe8000fffe0ff */
[----:B------:R-:W-:Y:S01]  /*4f30*/  @!P4 R2UR UR22, R10 ;  /* 0x000000000a16c2ca */ /* 0x000fe200000e0000 */
[----:B------:R-:W-:Y:S01]  /*4f40*/  IMAD.U32 R11, RZ, RZ, UR8 ;  /* 0x00000008ff0b7e24 */ /* 0x000fe2000f8e00ff */
[----:B------:R-:W-:Y:S02]  /*4f50*/  @!UP3 ULEA UR8, UR18, UR15, 0xc ;  /* 0x0000000f1208b291 */ /* 0x000fe4000f8e60ff */
[----:B------:R-:W-:Y:S02]  /*4f60*/  UPRMT UR20, UR45, 0x654, UR9 ;  /* 0x000006542d147896 */ /* 0x000fe40008000009 */
[----:B------:R-:W-:Y:S01]  /*4f70*/  @!P4 R2UR UR23, R11 ;  /* 0x000000000b17c2ca */ /* 0x000fe200000e0000 */
[----:B------:R-:W-:Y:S11]  /*4f80*/  @!UP3 UIADD3 UR8, UPT, UPT, UR8, 0x200, URZ ;  /* 0x000002000808b890 */ /* 0x000ff6000fffe0ff */
[----:B------:R-:W-:Y:S01]  /*4f90*/  @!UPT UIADD3 URZ, UPT, UPT, URZ, URZ, URZ ;  /* 0x000000fffffff290 */ /* 0x000fe2000fffe0ff */
[----:B------:R2:W-:Y:S01]  /*4fa0*/  @!UP2 UTMALDG.4D.IM2COL [UR8], [UR22], UR21 ;  /* 0x000000081600a3b4 */ /* 0x0005e20008058015 */
[----:B------:R2:W-:Y:S01]  /*4fb0*/  @!P4 SYNCS.ARRIVE.TRANS64.RED.A0TR RZ, [UR17+0xd0], R25 ;  /* 0x0000d019ffffc9a7 */ /* 0x0005e20008300411 */
[----:B------:R-:W-:Y:S04]  /*4fc0*/  UIADD3 UR17, UPT, UPT, UR18, 0x1, URZ ;  /* 0x0000000112117890 */ /* 0x000fe8000fffe0ff */
[----:B------:R-:W-:Y:S04]  /*4fd0*/  UISETP.NE.AND UP2, UPT, UR17, 0x3, UPT ;  /* 0x000000031100788c */ /* 0x000fe8000bf45270 */
[----:B------:R-:W-:Y:S02]  /*4fe0*/  USEL UR18, URZ, 0x1, UP2 ;  /* 0x00000001ff127887 */ /* 0x000fe40009000000 */
[----:B------:R-:W-:Y:S02]  /*4ff0*/  USEL UR17, UR17, URZ, UP2 ;  /* 0x000000ff11117287 */ /* 0x000fe40009000000 */
[----:B------:R-:W-:Y:S02]  /*5000*/  UPLOP3.LUT UP2, UPT, UPT, UPT, UPT, 0x80, 0x8 ;  /* 0x000000000008789c */ /* 0x000fe40003f4f070 */
[----:B------:R-:W-:Y:S01]  /*5010*/  LOP3.LUT R38, R38, UR18, RZ, 0x3c, !PT ;  /* 0x0000001226267c12 */ /* 0x000fe2000f8e3cff */
[----:B------:R-:W-:Y:S01]  /*5020*/  SYNCS.ARRIVE.TRANS64.RED.A1T0 RZ, [UR20], RZ ;  /* 0x000000ffffff79a7 */ /* 0x000fe20008100414 */
[----:B------:R-:W-:Y:S07]  /*5030*/  @P3 BRA `(.L_x_85) ;  /* 0xfffffff400003947 */ /* 0x000fee000383ffff */
[----:B------:R-:W-:Y:S01]  /*5040*/  UIADD3 UR15, UPT, UPT, UR15, 0xe8, URZ ;  /* 0x000000e80f0f7890 */ /* 0x000fe2000fffe0ff */
[----:B------:R-:W-:-:S03]  /*5050*/  SHF.L.U32 R3, R38, 0x1f, RZ ;  /* 0x0000001f26037819 */ /* 0x000fc600000006ff */
[----:B------:R-:W-:-:S09]  /*5060*/  ULEA UR4, UR17, UR15, 0x3 ;  /* 0x0000000f11047291 */ /* 0x000fd2000f8e18ff */
[----:B------:R-:W1:Y:S02]  /*5070*/  SYNCS.PHASECHK.TRANS64.TRYWAIT P0, [UR4], R3 ;  /* 0x00000003ff0075a7 */ /* 0x000e640008001104 */
[----:B-1----:R-:W-:Y:S05]  /*5080*/  @!P0 BRA `(.L_x_86) ;  /* 0x0000003000308947 */ /* 0x002fea0003800000 */
.L_x_173:
        /* <DEDUP_REMOVED lines=9> */
.L_x_175:
        /* <DEDUP_REMOVED lines=8> */
.L_x_88:
[----:B-1----:R1:W3:Y:S02]  /*51a0*/  SYNCS.PHASECHK.TRANS64.TRYWAIT P0, [R0+URZ], R3 ;  /* 0x00000003000075a7 */ /* 0x0022e400080011ff */
[----:B---3--:R-:W-:Y:S05]  /*51b0*/  @!P0 NANOSLEEP.SYNCS 0x989680 ;  /* 0x009896800000895d */ /* 0x008fea0003900000 */
[----:B------:R-:W3:Y:S02]  /*51c0*/  @!P0 SYNCS.PHASECHK.TRANS64 P0, [R0+URZ], R3 ;  /* 0x00000003000085a7 */ /* 0x000ee400080010ff */
[----:B--23--:R-:W-:Y:S05]  /*51d0*/  @P0 EXIT ;  /* 0x000000000000094d */ /* 0x00cfea0003800000 */
[----:B------:R-:W-:Y:S05]  /*51e0*/  BRA `(.L_x_88) ;  /* 0xfffffffc00ec7947 */ /* 0x000fea000383ffff */
.L_x_76:
[----:B------:R-:W-:-:S06]  /*51f0*/  UISETP.GE.AND UP1, UPT, UR4, 0x4, UPT ;  /* 0x000000040400788c */ /* 0x000fcc000bf26270 */
[----:B------:R-:W-:-:S13]  /*5200*/  PLOP3.LUT P0, PT, PT, PT, UP1, 0x80, 0x8 ;  /* 0x000000000008781c */ /* 0x000fda0003f0f018 */
[----:B-1----:R-:W-:Y:S05]  /*5210*/  @!P0 EXIT ;  /* 0x000000000000894d */ /* 0x002fea0003800000 */
[----:B------:R-:W-:Y:S01]  /*5220*/  BAR.SYNC.DEFER_BLOCKING 0x6, 0xa0 ;  /* 0x0182800000007b1d */ /* 0x000fe20000010000 */
[C---:B------:R-:W-:Y:S01]  /*5230*/  IMAD.SHL.U32 R7, R75.reuse, 0x20, RZ ;  /* 0x000000204b077824 */ /* 0x040fe200078e00ff */
[C---:B------:R-:W-:Y:S01]  /*5240*/  LOP3.LUT P0, RZ, R75.reuse, 0x4, RZ, 0xc0, !PT ;  /* 0x000000044bff7812 */ /* 0x040fe2000780c0ff */
[C---:B------:R-:W-:Y:S01]  /*5250*/  IMAD.SHL.U32 R74, R75.reuse, 0x10, RZ ;  /* 0x000000104b4a7824 */ /* 0x040fe200078e00ff */
[----:B------:R-:W-:Y:S01]  /*5260*/  CS2R R72, SRZ ;  /* 0x0000000000487805 */ /* 0x000fe2000001ff00 */
[----:B------:R-:W-:Y:S01]  /*5270*/  IMAD.SHL.U32 R3, R75, 0x4, RZ ;  /* 0x000000044b037824 */ /* 0x000fe200078e00ff */
[----:B------:R-:W-:Y:S02]  /*5280*/  UMOV UR50, 0x400 ;  /* 0x0000040000327882 */ /* 0x000fe40000000000 */
[----:B------:R-:W1:Y:S01]  /*5290*/  LDC R67, c[0x0][0x370] ;  /* 0x0000dc00ff437b82 */ /* 0x000e620000000800 */
[----:B------:R-:W-:Y:S01]  /*52a0*/  ULEA UR50, UR45, UR50, 0x18 ;  /* 0x000000322d327291 */ /* 0x000fe2000f8ec0ff */
[----:B------:R-:W-:Y:S01]  /*52b0*/  LOP3.LUT R0, R7, 0xc0, RZ, 0xc0, !PT ;  /* 0x000000c007007812 */ /* 0x000fe200078ec0ff */
[----:B------:R-:W-:Y:S01]  /*52c0*/  IMAD.U32 R32, R75, 0x10000, RZ ;  /* 0x000100004b207824 */ /* 0x000fe200078e00ff */
[----:B------:R-:W-:Y:S01]  /*52d0*/  LOP3.LUT R74, R74, 0x600, RZ, 0xc0, !PT ;  /* 0x000006004a4a7812 */ /* 0x000fe200078ec0ff */
[----:B------:R-:W-:Y:S01]  /*52e0*/  IMAD.MOV.U32 R77, RZ, RZ, 0x10 ;  /* 0x00000010ff4d7424 */ /* 0x000fe200078e00ff */
[----:B------:R-:W-:Y:S01]  /*52f0*/  LOP3.LUT R3, R0, 0x18, R3, 0xf8, !PT ;  /* 0x0000001800037812 */ /* 0x000fe200078ef803 */
[----:B------:R-:W-:Y:S01]  /*5300*/  IMAD.MOV.U32 R30, RZ, RZ, RZ ;  /* 0x000000ffff1e7224 */ /* 0x000fe200078e00ff */
[----:B------:R-:W2:Y:S01]  /*5310*/  LDC R28, c[0x0][0xb0c] ;  /* 0x0002c300ff1c7b82 */ /* 0x000ea20000000800 */
[----:B------:R-:W-:Y:S01]  /*5320*/  SHF.R.U32.HI R0, RZ, 0x1, R75 ;  /* 0x00000001ff007819 */ /* 0x000fe2000001164b */
[----:B------:R-:W3:Y:S01]  /*5330*/  LDCU.64 UR58, c[0x0][0x348] ;  /* 0x00006900ff3a77ac */ /* 0x000ee20008000a00 */
[----:B------:R-:W-:-:S02]  /*5340*/  LOP3.LUT R74, R74, 0x20, R7, 0xf8, !PT ;  /* 0x000000204a4a7812 */ /* 0x000fc400078ef807 */
[----:B------:R-:W-:Y:S01]  /*5350*/  LOP3.LUT R3, R3, 0x8, R0, 0x78, !PT ;  /* 0x0000000803037812 */ /* 0x000fe200078e7800 */
[----:B------:R-:W4:Y:S01]  /*5360*/  LDCU.64 UR36, c[0x0][0x888] ;  /* 0x00011100ff2477ac */ /* 0x000f220008000a00 */
[----:B------:R-:W-:Y:S01]  /*5370*/  LOP3.LUT R74, R74, 0x100, R7, 0xf8, !PT ;  /* 0x000001004a4a7812 */ /* 0x000fe200078ef807 */
[----:B------:R-:W1:Y:S01]  /*5380*/  LDC R65, c[0x0][0xb20] ;  /* 0x0002c800ff417b82 */ /* 0x000e620000000800 */
[----:B------:R-:W3:Y:S01]  /*5390*/  LDS R4, [UR50+0x160] ;  /* 0x00016032ff047984 */ /* 0x000ee20008000800 */
[----:B------:R-:W-:Y:S01]  /*53a0*/  LOP3.LUT R75, R75, 0x60, RZ, 0xc0, !PT ;  /* 0x000000604b4b7812 */ /* 0x000fe200078ec0ff */
[----:B------:R-:W1:Y:S01]  /*53b0*/  LDCU.64 UR38, c[0x0][0x890] ;  /* 0x00011200ff2677ac */ /* 0x000e620008000a00 */
[----:B------:R-:W-:Y:S02]  /*53c0*/  LOP3.LUT R74, R74, R3, RZ, 0xfc, !PT ;  /* 0x000000034a4a7212 */ /* 0x000fe400078efcff */
[----:B------:R-:W-:Y:S01]  /*53d0*/  LOP3.LUT R32, R32, 0x600000, RZ, 0xc0, !PT ;  /* 0x0060000020207812 */ /* 0x000fe200078ec0ff */
[----:B------:R-:W1:Y:S01]  /*53e0*/  LDCU.64 UR46, c[0x0][0xa90] ;  /* 0x00015200ff2e77ac */ /* 0x000e620008000a00 */
[----:B------:R-:W1:Y:S01]  /*53f0*/  LDC R27, c[0x0][0xb30] ;  /* 0x0002cc00ff1b7b82 */ /* 0x000e620000000800 */
[----:B------:R-:W-:Y:S01]  /*5400*/  SEL R77, R77, 0xfffffff0, !P0 ;  /* 0xfffffff04d4d7807 */ /* 0x000fe20004000000 */
[----:B------:R-:W-:Y:S01]  /*5410*/  UMOV UR54, 0x1 ;  /* 0x0000000100367882 */ /* 0x000fe20000000000 */
[----:B------:R-:W-:Y:S01]  /*5420*/  UMOV UR57, URZ ;  /* 0x000000ff00397c82 */ /* 0x000fe20008000000 */
[----:B------:R-:W-:Y:S01]  /*5430*/  UIADD3 UR55, UPT, UPT, UR50, 0x200, URZ ;  /* 0x0000020032377890 */ /* 0x000fe2000fffe0ff */
[----:B------:R-:W-:-:S03]  /*5440*/  UMOV UR53, URZ ;  /* 0x000000ff00357c82 */ /* 0x000fc60008000000 */
[----:B------:R-:W1:Y:S01]  /*5450*/  LDC.64 R56, c[0x0][0xb10] ;  /* 0x0002c400ff387b82 */ /* 0x000e620000000a00 */
[----:B------:R-:W-:-:S07]  /*5460*/  UMOV UR52, URZ ;  /* 0x000000ff00347c82 */ /* 0x000fce0008000000 */
[----:B------:R-:W1:Y:S08]  /*5470*/  LDC.64 R24, c[0x0][0xb18] ;  /* 0x0002c600ff187b82 */ /* 0x000e700000000a00 */
[----:B------:R-:W1:Y:S08]  /*5480*/  LDC.64 R22, c[0x0][0xb28] ;  /* 0x0002ca00ff167b82 */ /* 0x000e700000000a00 */
[----:B------:R-:W1:Y:S01]  /*5490*/  LDC.64 R54, c[0x0][0x8b0] ;  /* 0x00022c00ff367b82 */ /* 0x000e620000000a00 */
[C---:B---3--:R-:W-:Y:S01]  /*54a0*/  VIADD R5, R4.reuse, 0x40 ;  /* 0x0000004004057836 */ /* 0x048fe20000000000 */
[----:B------:R-:W-:-:S04]  /*54b0*/  LOP3.LUT R4, R4, 0xffff, RZ, 0xc0, !PT ;  /* 0x0000ffff04047812 */ /* 0x000fc800078ec0ff */
[----:B------:R-:W-:Y:S02]  /*54c0*/  LOP3.LUT R5, R5, 0xffff, RZ, 0xc0, !PT ;  /* 0x0000ffff05057812 */ /* 0x000fe400078ec0ff */
[----:B------:R-:W3:Y:S03]  /*54d0*/  LDC.64 R52, c[0x0][0x8a8] ;  /* 0x00022a00ff347b82 */ /* 0x000ee60000000a00 */
[----:B------:R1:W-:Y:S05]  /*54e0*/  STL.64 [R1], R4 ;  /* 0x0000000401007387 */ /* 0x0003ea0000100a00 */
[----:B------:R-:W1:Y:S08]  /*54f0*/  LDC.64 R60, c[0x0][0xa80] ;  /* 0x0002a000ff3c7b82 */ /* 0x000e700000000a00 */
[----:B------:R-:W1:Y:S08]  /*5500*/  LDC.64 R58, c[0x0][0xa88] ;  /* 0x0002a200ff3a7b82 */ /* 0x000e700000000a00 */
[----:B--2-4-:R-:W1:Y:S02]  /*5510*/  LDC R66, c[0x0][0x374] ;  /* 0x0000dd00ff427b82 */ /* 0x014e640000000800 */
.L_x_119:
[----:B------:R-:W-:Y:S04]  /*5520*/  SHF.L.U32 R3, R72, 0x1f, RZ ;  /* 0x0000001f48037819 */ /* 0x000fe800000006ff */
[----:B------:R-:W2:Y:S02]  /*5530*/  SYNCS.PHASECHK.TRANS64.TRYWAIT P0, [UR50+0x110], R3 ;  /* 0x00011003ff0075a7 */ /* 0x000ea40008001132 */
[----:B-12---:R-:W-:Y:S05]  /*5540*/  @!P0 BRA `(.L_x_89) ;  /* 0x0000002c00308947 */ /* 0x006fea0003800000 */
.L_x_177:
[----:B------:R-:W4:Y:S01]  /*5550*/  LDC.64 R12, c[0x0][0xb10] ;  /* 0x0002c400ff0c7b82 */ /* 0x000f220000000a00 */
[----:B------:R-:W3:Y:S01]  /*5560*/  LDS.128 R36, [UR50+0x150] ;  /* 0x00015032ff247984 */ /* 0x000ee20008000c00 */
[----:B------:R-:W-:Y:S01]  /*5570*/  UIADD3 UR4, UPT, UPT, UR50, 0x118, URZ ;  /* 0x0000011832047890 */ /* 0x000fe2000fffe0ff */
[----:B--2---:R-:W-:Y:S01]  /*5580*/  IMAD R0, R30, 0x4, R1 ;  /* 0x000000041e007824 */ /* 0x004fe200078e0201 */
[----:B-1----:R-:W-:Y:S04]  /*5590*/  ISETP.NE.AND P1, PT, R27, 0x1, PT ;  /* 0x000000011b00780c */ /* 0x002fe80003f25270 */
[----:B------:R-:W1:Y:S01]  /*55a0*/  LDC.64 R10, c[0x0][0xb18] ;  /* 0x0002c600ff0a7b82 */ /* 0x000e620000000a00 */
[----:B------:R-:W-:Y:S01]  /*55b0*/  UPRMT UR4, URZ, 0x654, UR4 ;  /* 0x00000654ff047896 */ /* 0x000fe20008000004 */
[----:B------:R-:W-:Y:S01]  /*55c0*/  ISETP.GE.AND P0, PT, R26, 0x1, PT ;  /* 0x000000011a00780c */ /* 0x000fe20003f06270 */
[----:B------:R-:W-:Y:S01]  /*55d0*/  @!PT LDS RZ, [RZ] ;  /* 0x00000000fffff984 */ /* 0x000fe20000000800 */
[----:B------:R-:W-:Y:S01]  /*55e0*/  @!PT LDS RZ, [RZ] ;  /* 0x00000000fffff984 */ /* 0x000fe20000000800 */
[----:B------:R-:W-:Y:S01]  /*55f0*/  @!PT LDS RZ, [RZ] ;  /* 0x00000000fffff984 */ /* 0x000fe20000000800 */
[----:B------:R-:W-:Y:S01]  /*5600*/  @!PT LDS RZ, [RZ] ;  /* 0x00000000fffff984 */ /* 0x000fe20000000800 */
[----:B------:R2:W-:Y:S06]  /*5610*/  MEMBAR.ALL.CTA ;  /* 0x0000000000007992 */ /* 0x0005ec0000008000 */
[----:B--2---:R-:W2:Y:S01]  /*5620*/  FENCE.VIEW.ASYNC.S ;  /* 0x00000000000073c6 */ /* 0x004ea20000000000 */
[----:B------:R-:W1:Y:S08]  /*5630*/  @!P1 LDC R14, c[0x0][0xb20] ;  /* 0x0002c800ff0e9b82 */ /* 0x000e700000000800 */
[----:B------:R-:W1:Y:S01]  /*5640*/  @!P1 LDC R9, c[0x0][0xb0c] ;  /* 0x0002c300ff099b82 */ /* 0x000e620000000800 */
[----:B--2---:R-:W-:Y:S01]  /*5650*/  SYNCS.ARRIVE.TRANS64.RED.A1T0 RZ, [UR4], RZ ;  /* 0x000000ffffff79a7 */ /* 0x004fe20008100404 */
[----:B------:R2:W5:Y:S01]  /*5660*/  LDL R17, [R0] ;  /* 0x0000000000117983 */ /* 0x0005620000100800 */
[----:B---3--:R-:W-:Y:S04]  /*5670*/  LOP3.LUT P4, RZ, R38, 0x1, RZ, 0xc0, !PT ;  /* 0x0000000126ff7812 */ /* 0x008fe8000788c0ff */
[----:B------:R-:W-:Y:S09]  /*5680*/  P2R R78, PR, RZ, 0x10 ;  /* 0x00000010ff4e7803 */ /* 0x000ff20000000000 */
[----:B------:R-:W-:Y:S02]  /*5690*/  @P4 MOV R31, R36 ;  /* 0x00000024001f4202 */ /* 0x000fe40000000f00 */
[----:B------:R-:W-:Y:S01]  /*56a0*/  @P4 LOP3.LUT R29, R37, 0xffff, RZ, 0xc0, !PT ;  /* 0x0000ffff251d4812 */ /* 0x000fe200078ec0ff */
[----:B--2-4-:R-:W-:Y:S06]  /*56b0*/  @!P0 BRA `(.L_x_90) ;  /* 0x0000000000a48947 */ /* 0x014fec0003800000 */
[----:B------:R-:W-:Y:S01]  /*56c0*/  IMAD.HI.U32 R20, R66, R25, RZ ;  /* 0x0000001942147227 */ /* 0x000fe200078e00ff */
[----:B------:R-:W-:Y:S02]  /*56d0*/  ISETP.NE.AND P0, PT, R24, 0x1, PT ;  /* 0x000000011800780c */ /* 0x000fe40003f05270 */
[----:B------:R-:W-:Y:S01]  /*56e0*/  ISETP.NE.AND P2, PT, R26, 0x1, PT ;  /* 0x000000011a00780c */ /* 0x000fe20003f45270 */
[-C--:B------:R-:W-:Y:S01]  /*56f0*/  IMAD.HI.U32 R16, R67, R56.reuse, RZ ;  /* 0x0000003843107227 */ /* 0x080fe200078e00ff */
[----:B------:R-:W-:Y:S02]  /*5700*/  SHF.R.U32.HI R21, RZ, R65, R20 ;  /* 0x00000041ff157219 */ /* 0x000fe40000011614 */
[----:B------:R-:W-:Y:S01]  /*5710*/  ISETP.NE.AND P3, PT, R28, 0x1, PT ;  /* 0x000000011c00780c */ /* 0x000fe20003f65270 */
[----:B------:R-:W-:Y:S01]  /*5720*/  IMAD.HI.U32 R40, R29, R25, RZ ;  /* 0x000000191d287227 */ /* 0x000fe200078e00ff */
[----:B------:R-:W-:Y:S02]  /*5730*/  SHF.R.U32.HI R16, RZ, R57, R16 ;  /* 0x00000039ff107219 */ /* 0x000fe40000011610 */
[----:B------:R-:W-:Y:S01]  /*5740*/  SEL R3, R66, R21, !P0 ;  /* 0x0000001542037207 */ /* 0x000fe20004000000 */
[----:B------:R-:W-:Y:S01]  /*5750*/  IMAD.HI.U32 R34, R31, R56, RZ ;  /* 0x000000381f227227 */ /* 0x000fe200078e00ff */
[----:B------:R-:W-:Y:S03]  /*5760*/  SEL R7, R67, R16, !P3 ;  /* 0x0000001043077207 */ /* 0x000fe60005800000 */
[-C--:B------:R-:W-:Y:S01]  /*5770*/  IMAD.HI.U32 R16, R3, R22.reuse, RZ ;  /* 0x0000001603107227 */ /* 0x080fe200078e00ff */
[----:B------:R-:W-:Y:S03]  /*5780*/  SHF.R.U32.HI R34, RZ, R57, R34 ;  /* 0x00000039ff227219 */ /* 0x000fe60000011622 */
[----:B------:R-:W-:Y:S01]  /*5790*/  IMAD.HI.U32 R20, R7, R22, RZ ;  /* 0x0000001607147227 */ /* 0x000fe200078e00ff */
[----:B------:R-:W-:Y:S02]  /*57a0*/  @P2 SHF.R.U32.HI R3, RZ, R23, R16 ;  /* 0x00000017ff032219 */ /* 0x000fe40000011610 */
[----:B------:R-:W-:Y:S02]  /*57b0*/  SHF.R.U32.HI R16, RZ, R65, R40 ;  /* 0x00000041ff107219 */ /* 0x000fe40000011628 */
[----:B------:R-:W-:Y:S01]  /*57c0*/  @P2 SHF.R.U32.HI R7, RZ, R23, R20 ;  /* 0x00000017ff072219 */ /* 0x000fe20000011614 */
[C---:B------:R-:W-:Y:S01]  /*57d0*/  IMAD R2, R26.reuse, R3, RZ ;  /* 0x000000031a027224 */ /* 0x040fe200078e02ff */
[----:B------:R-:W-:Y:S02]  /*57e0*/  SEL R5, R29, R16, !P0 ;  /* 0x000000101d057207 */ /* 0x000fe40004000000 */
[----:B------:R-:W-:Y:S01]  /*57f0*/  SEL R3, R31, R34, !P3 ;  /* 0x000000221f037207 */ /* 0x000fe20005800000 */
[----:B------:R-:W-:Y:S01]  /*5800*/  IMAD R4, R26, R7, RZ ;  /* 0x000000071a047224 */ /* 0x000fe200078e02ff */
[C---:B------:R-:W-:Y:S01]  /*5810*/  ISETP.GE.AND P0, PT, R5.reuse, R2, PT ;  /* 0x000000020500720c */ /* 0x040fe20003f06270 */
[----:B------:R-:W-:Y:S03]  /*5820*/  IMAD.HI.U32 R6, R5, R22, RZ ;  /* 0x0000001605067227 */ /* 0x000fe600078e00ff */
[----:B------:R-:W-:Y:S01]  /*5830*/  ISETP.GE.OR P0, PT, R3, R4, P0 ;  /* 0x000000040300720c */ /* 0x000fe20000706670 */
[----:B------:R-:W-:Y:S01]  /*5840*/  IMAD.MOV R4, RZ, RZ, -R3 ;  /* 0x000000ffff047224 */ /* 0x000fe200078e0a03 */
[-C--:B------:R-:W-:Y:S03]  /*5850*/  SHF.R.U32.HI R6, RZ, R23.reuse, R6 ;  /* 0x00000017ff067219 */ /* 0x080fe60000011606 */
[----:B------:R-:W-:Y:S01]  /*5860*/  IMAD R31, R28, R4, R31 ;  /* 0x000000041c1f7224 */ /* 0x000fe200078e021f */
[----:B------:R-:W-:Y:S05]  /*5870*/  SEL R15, R5, R6, !P2 ;  /* 0x00000006050f7207 */ /* 0x000fea0005000000 */
[----:B------:R-:W-:Y:S02]  /*5880*/  IMAD.MOV R6, RZ, RZ, -R15 ;  /* 0x000000ffff067224 */ /* 0x000fe400078e0a0f */
[C---:B------:R-:W-:Y:S04]  /*5890*/  @!P0 IMAD.HI.U32 R2, R3.reuse, R22, RZ ;  /* 0x0000001603028227 */ /* 0x040fe800078e00ff */
[----:B------:R-:W-:Y:S01]  /*58a0*/  IMAD R6, R26, R6, R5 ;  /* 0x000000061a067224 */ /* 0x000fe200078e0205 */
[----:B------:R-:W-:Y:S04]  /*58b0*/  @!P0 SHF.R.U32.HI R2, RZ, R23, R2 ;  /* 0x00000017ff028219 */ /* 0x000fe80000011602 */
[----:B------:R-:W-:Y:S02]  /*58c0*/  @!P0 SEL R0, R3, R2, !P2 ;  /* 0x0000000203008207 */ /* 0x000fe40005000000 */
[----:B------:R-:W-:Y:S02]  /*58d0*/  IADD3 R2, PT, PT, -R5, RZ, RZ ;  /* 0x000000ff05027210 */ /* 0x000fe40007ffe1ff */
[----:B------:R-:W-:Y:S01]  /*58e0*/  @!P0 IADD3 R8, PT, PT, R15, -R0, RZ ;  /* 0x800000000f088210 */ /* 0x000fe20007ffe0ff */
[----:B------:R-:W-:Y:S02]  /*58f0*/  @!P0 IMAD R0, R7, R6, R0 ;  /* 0x0000000607008224 */ /* 0x000fe400078e0200 */
[----:B------:R-:W-:Y:S02]  /*5900*/  IMAD R29, R24, R2, R29 ;  /* 0x00000002181d7224 */ /* 0x000fe400078e021d */
[----:B------:R-:W-:Y:S02]  /*5910*/  @!P0 IMAD R5, R8, R26, R3 ;  /* 0x0000001a08058224 */ /* 0x000fe400078e0203 */
[----:B------:R-:W-:Y:S04]  /*5920*/  @!P0 IMAD.MOV.U32 R3, RZ, RZ, R0 ;  /* 0x000000ffff038224 */ /* 0x000fe800078e0000 */
[----:B------:R-:W-:Y:S02]  /*5930*/  IMAD R31, R3, R28, R31 ;  /* 0x0000001c031f7224 */ /* 0x000fe400078e021f */
[----:B------:R-:W-:Y:S07]  /*5940*/  IMAD R29, R5, R24, R29 ;  /* 0x00000018051d7224 */ /* 0x000fee00078e021d */
.L_x_90:
[----:B-1----:R-:W-:Y:S01]  /*5950*/  @!P1 ISETP.NE.AND P0, PT, R10, 0x1, PT ;  /* 0x000000010a00980c */ /* 0x002fe20003f05270 */
[----:B------:R-:W-:Y:S01]  /*5960*/  @!P1 IMAD.HI.U32 R0, R31, R12, RZ ;  /* 0x0000000c1f009227 */ /* 0x000fe200078e00ff */
[----:B------:R-:W-:Y:S01]  /*5970*/  @!P1 ISETP.NE.AND P2, PT, R9, 0x1, PT ;  /* 0x000000010900980c */ /* 0x000fe20003f45270 */
[----:B------:R-:W-:Y:S01]  /*5980*/  ULOP3.LUT UP0, URZ, UR55, 0x1b0, URZ, 0xc0, !UPT ;  /* 0x000001b037ff7892 */ /* 0x000fe2000f80c0ff */
[----:B------:R-:W-:Y:S01]  /*5990*/  @P4 SHF.R.U32.HI R36, RZ, 0x10, R37 ;  /* 0x00000010ff244819 */ /* 0x000fe20000011625 */
[----:B------:R-:W-:Y:S01]  /*59a0*/  @!P1 IMAD.HI.U32 R3, R29, R11, RZ ;  /* 0x0000000b1d039227 */ /* 0x000fe200078e00ff */
[----:B------:R-:W-:Y:S02]  /*59b0*/  @!P1 SHF.R.U32.HI R0, RZ, R13, R0 ;  /* 0x0000000dff009219 */ /* 0x000fe40000011600 */
[----:B------:R-:W-:Y:S02]  /*59c0*/  R2UR UR41, R18 ;  /* 0x00000000122972ca */ /* 0x000fe400000e0000 */
[----:B------:R-:W-:Y:S02]  /*59d0*/  @!P1 SHF.R.U32.HI R2, RZ, R14, R3 ;  /* 0x0000000eff029219 */ /* 0x000fe40000011603 */
[----:B------:R-:W-:Y:S02]  /*59e0*/  @!P1 SEL R3, R31, R0, !P2 ;  /* 0x000000001f039207 */ /* 0x000fe40005000000 */
[----:B------:R-:W-:Y:S02]  /*59f0*/  @!P1 SEL R2, R29, R2, !P0 ;  /* 0x000000021d029207 */ /* 0x000fe40004000000 */
[----:B------:R-:W-:Y:S03]  /*5a00*/  @P4 R2UR UR51, R36 ;  /* 0x00000000243342ca */ /* 0x000fe600000e0000 */
[----:B------:R-:W-:Y:S02]  /*5a10*/  @!P1 IMAD.IADD R0, R2, 0x1, -R3 ;  /* 0x0000000102009824 */ /* 0x000fe400078e0a03 */
[----:B------:R-:W-:Y:S01]  /*5a20*/  @!P1 IMAD.IADD R2, R3, 0x1, -R2 ;  /* 0x0000000103029824 */ /* 0x000fe200078e0a02 */
[----:B------:R-:W-:Y:S01]  /*5a30*/  USHF.L.U32 UR41, UR41, 0x6, URZ ;  /* 0x0000000629297899 */ /* 0x000fe200080006ff */
[----:B------:R-:W-:Y:S02]  /*5a40*/  @!P1 IMAD R31, R0, R9, R31 ;  /* 0x00000009001f9224 */ /* 0x000fe400078e021f */
[----:B------:R-:W-:Y:S01]  /*5a50*/  @!P1 IMAD R29, R2, R10, R29 ;  /* 0x0000000a021d9224 */ /* 0x000fe200078e021d */
[----:B------:R-:W-:Y:S08]  /*5a60*/  BRA.U !UP0, `(.L_x_91) ;  /* 0x00000001087c7547 */ /* 0x000ff0000b800000 */
[----:B------:R-:W1:Y:S01]  /*5a70*/  LDCU.64 UR8, c[0x4][0x80] ;  /* 0x01001000ff0877ac */ /* 0x000e620008000a00 */
[----:B------:R-:W-:Y:S01]  /*5a80*/  MOV R2, 0x0 ;  /* 0x0000000000027802 */ /* 0x000fe20000000f00 */
[----:B------:R-:W-:Y:S02]  /*5a90*/  HFMA2 R12, -RZ, RZ, 0, 5.9604644775390625e-08 ;  /* 0x00000001ff0c7431 */ /* 0x000fe400000001ff */
[----:B------:R-:W-:Y:S01]  /*5aa0*/  IMAD.MOV.U32 R8, RZ, RZ, 0x70 ;  /* 0x00000070ff087424 */ /* 0x000fe200078e00ff */
[----:B------:R2:W3:Y:S01]  /*5ab0*/  LDC.64 R14, c[0x4][R2] ;  /* 0x01000000020e7b82 */ /* 0x0004e20000000a00 */
[----:B------:R-:W4:Y:S01]  /*5ac0*/  LDCU.64 UR6, c[0x4][0x88] ;  /* 0x01001100ff0677ac */ /* 0x000f220008000a00 */
[----:B------:R-:W-:Y:S01]  /*5ad0*/  IMAD.MOV.U32 R13, RZ, RZ, RZ ;  /* 0x000000ffff0d7224 */ /* 0x000fe200078e00ff */
[----:B------:R-:W2:Y:S01]  /*5ae0*/  LDCU.64 UR4, c[0x4][0x8] ;  /* 0x01000100ff0477ac */ /* 0x000ea20008000a00 */
[----:B-1----:R-:W-:Y:S01]  /*5af0*/  MOV R5, UR9 ;  /* 0x0000000900057c02 */ /* 0x002fe20008000f00 */
[----:B------:R-:W-:Y:S01]  /*5b00*/  IMAD.U32 R4, RZ, RZ, UR8 ;  /* 0x00000008ff047e24 */ /* 0x000fe2000f8e00ff */
[----:B----4-:R-:W-:Y:S01]  /*5b10*/  MOV R7, UR7 ;  /* 0x0000000700077c02 */ /* 0x010fe20008000f00 */
[----:B------:R-:W-:Y:S01]  /*5b20*/  IMAD.U32 R6, RZ, RZ, UR6 ;  /* 0x00000006ff067e24 */ /* 0x000fe2000f8e00ff */
[----:B--2---:R-:W-:Y:S01]  /*5b30*/  MOV R11, UR5 ;  /* 0x00000005000b7c02 */ /* 0x004fe20008000f00 */
[----:B------:R-:W-:Y:S02]  /*5b40*/  IMAD.U32 R10, RZ, RZ, UR4 ;  /* 0x00000004ff0a7e24 */ /* 0x000fe4000f8e00ff */
[----:B------:R-:W-:Y:S07]  /*5b50*/  LEPC R20, `(.L_x_92) ;  /* 0x000000001014794e */ /* 0x000fee0000000000 */
[----:B---3-5:R-:W-:Y:S05]  /*5b60*/  CALL.ABS.NOINC R14 ;  /* 0x000000000e007343 */ /* 0x028fea0003c00000 */
.L_x_92:
[----:B------:R-:W1:Y:S01]  /*5b70*/  LDCU.64 UR8, c[0x4][0x80] ;  /* 0x01001000ff0877ac */ /* 0x000e620008000a00 */
[----:B------:R-:W2:Y:S01]  /*5b80*/  LDC.64 R2, c[0x4][R2] ;  /* 0x0100000002027b82 */ /* 0x000ea20000000a00 */
[----:B------:R-:W-:Y:S02]  /*5b90*/  HFMA2 R12, -RZ, RZ, 0, 5.9604644775390625e-08 ;  /* 0x00000001ff0c7431 */ /* 0x000fe400000001ff */
[----:B------:R-:W-:Y:S02]  /*5ba0*/  IMAD.MOV.U32 R8, RZ, RZ, 0x70 ;  /* 0x00000070ff087424 */ /* 0x000fe400078e00ff */
[----:B------:R-:W-:Y:S01]  /*5bb0*/  IMAD.MOV.U32 R13, RZ, RZ, RZ ;  /* 0x000000ffff0d7224 */ /* 0x000fe200078e00ff */
[----:B------:R-:W3:Y:S01]  /*5bc0*/  LDCU.64 UR6, c[0x4][0x88] ;  /* 0x01001100ff0677ac */ /* 0x000ee20008000a00 */
[----:B------:R-:W4:Y:S01]  /*5bd0*/  LDCU.64 UR4, c[0x4][0x8] ;  /* 0x01000100ff0477ac */ /* 0x000f220008000a00 */
[----:B-1----:R-:W-:Y:S02]  /*5be0*/  MOV R4, UR8 ;  /* 0x0000000800047c02 */ /* 0x002fe40008000f00 */
[----:B------:R-:W-:Y:S02]  /*5bf0*/  MOV R5, UR9 ;  /* 0x0000000900057c02 */ /* 0x000fe40008000f00 */
[----:B---3--:R-:W-:Y:S01]  /*5c00*/  MOV R7, UR7 ;  /* 0x0000000700077c02 */ /* 0x008fe20008000f00 */
[----:B------:R-:W-:Y:S01]  /*5c10*/  IMAD.U32 R6, RZ, RZ, UR6 ;  /* 0x00000006ff067e24 */ /* 0x000fe2000f8e00ff */
[----:B----4-:R-:W-:Y:S01]  /*5c20*/  MOV R11, UR5 ;  /* 0x00000005000b7c02 */ /* 0x010fe20008000f00 */
[----:B------:R-:W-:Y:S02]  /*5c30*/  IMAD.U32 R10, RZ, RZ, UR4 ;  /* 0x00000004ff0a7e24 */ /* 0x000fe4000f8e00ff */
[----:B------:R-:W-:Y:S07]  /*5c40*/  LEPC R20, `(.L_x_91) ;  /* 0x000000001014794e */ /* 0x000fee0000000000 */
[----:B--2---:R-:W-:Y:S05]  /*5c50*/  CALL.ABS.NOINC R2 ;  /* 0x0000000002007343 */ /* 0x004fea0003c00000 */
.L_x_91:
[----:B------:R-:W-:Y:S01]  /*5c60*/  ISETP.NE.U32.AND P4, PT, R54, RZ, PT ;  /* 0x000000ff3600720c */ /* 0x000fe20003f85070 */
[----:B------:R-:W-:Y:S01]  /*5c70*/  UISETP.NE.AND UP2, UPT, UR56, URZ, UPT ;  /* 0x000000ff3800728c */ /* 0x000fe2000bf45270 */
[----:B------:R-:W-:Y:S01]  /*5c80*/  ISETP.NE.U32.AND P2, PT, RZ, UR36, PT ;  /* 0x00000024ff007c0c */ /* 0x000fe2000bf45070 */
[----:B------:R-:W-:Y:S01]  /*5c90*/  UISETP.NE.U32.AND UP1, UPT, UR38, URZ, UPT ;  /* 0x000000ff2600728c */ /* 0x000fe2000bf25070 */
[----:B------:R-:W-:Y:S01]  /*5ca0*/  ISETP.NE.AND.EX P4, PT, R55, RZ, PT, P4 ;  /* 0x000000ff3700720c */ /* 0x000fe20003f85340 */
[----:B------:R-:W-:Y:S01]  /*5cb0*/  UPLOP3.LUT UP0, UPT, UPT, UPT, UPT, 0x40, 0x4 ;  /* 0x000000000004789c */ /* 0x000fe20003f0e870 */
[----:B------:R-:W-:Y:S01]  /*5cc0*/  ISETP.NE.AND.EX P2, PT, RZ, UR37, PT, P2 ;  /* 0x00000025ff007c0c */ /* 0x000fe2000bf45320 */
[----:B------:R-:W-:Y:S01]  /*5cd0*/  UISETP.NE.AND.EX UP1, UPT, UR39, URZ, UPT, UP1 ;  /* 0x000000ff2700728c */ /* 0x000fe2000bf25310 */
[----:B------:R-:W-:Y:S04]  /*5ce0*/  PLOP3.LUT P1, PT, PT, PT, UP2, 0x80, 0x8 ;  /* 0x000000000008781c */ /* 0x000fe80003f2f028 */
[----:B------:R-:W-:Y:S06]  /*5cf0*/  @UP2 UPLOP3.LUT UP0, UPT, UPT, UPT, UP1, 0x80, 0x8 ;  /* 0x000000000008289c */ /* 0x000fec0003f0f010 */
[----:B------:R-:W-:Y:S01]  /*5d00*/  PLOP3.LUT P0, PT, PT, PT, UP0, 0x80, 0x8 ;  /* 0x000000000008781c */ /* 0x000fe20003f0f008 */
[----:B------:R-:W-:Y:S01]  /*5d10*/  @!UPT UIADD3 URZ, UPT, UPT, URZ, URZ, URZ ;  /* 0x000000fffffff290 */ /* 0x000fe2000fffe0ff */
[----:B------:R-:W-:Y:S11]  /*5d20*/  BRA.U !UP1, `(.L_x_93) ;  /* 0x0000000109387547 */ /* 0x000ff6000b800000 */
[----:B------:R-:W-:Y:S01]  /*5d30*/  UISETP.NE.U32.AND UP0, UPT, UR36, URZ, UPT ;  /* 0x000000ff2400728c */ /* 0x000fe2000bf05070 */
[----:B------:R-:W-:Y:S02]  /*5d40*/  HFMA2 R0, -RZ, RZ, 0, 5.9604644775390625e-08 ;  /* 0x00000001ff007431 */ /* 0x000fe400000001ff */
[----:B------:R-:W-:Y:S01]  /*5d50*/  IMAD.MOV.U32 R63, RZ, RZ, 0x1 ;  /* 0x00000001ff3f7424 */ /* 0x000fe200078e00ff */
[----:B------:R-:W-:Y:S06]  /*5d60*/  UISETP.NE.AND.EX UP0, UPT, UR37, URZ, UPT, UP0 ;  /* 0x000000ff2500728c */ /* 0x000fec000bf05300 */
[----:B------:R-:W-:Y:S05]  /*5d70*/  PLOP3.LUT P3, PT, PT, PT, UP0, 0x80, 0x8 ;  /* 0x000000000008781c */ /* 0x000fea0003f6f008 */
[----:B------:R-:W1:Y:S01]  /*5d80*/  @UP0 LDCU.64 UR6, c[0x0][0x888] ;  /* 0x00011100ff0607ac */ /* 0x000e620008000a00 */
[----:B------:R-:W-:Y:S07]  /*5d90*/  @UP0 UIMAD UR4, UR60, UR38, URZ ;  /* 0x000000263c0402a4 */ /* 0x000fee000f8e02ff */
[----:B------:R-:W-:Y:S01]  /*5da0*/  @!P3 PRMT R63, R0, 0x7610, R63 ;  /* 0x00007610003fb816 */ /* 0x000fe2000000003f */
[----:B-1----:R-:W-:Y:S03]  /*5db0*/  @UP0 UIMAD.WIDE UR6, UR4, 0x4, UR6 ;  /* 0x00000004040608a5 */ /* 0x002fe6000f8e0206 */
[----:B------:R-:W1:Y:S03]  /*5dc0*/  @!UP0 LDCU UR4, c[0x0][0x880] ;  /* 0x00011000ff0487ac */ /* 0x000e660008000800 */
[----:B------:R-:W-:Y:S01]  /*5dd0*/  IMAD.U32 R2, RZ, RZ, UR6 ;  /* 0x00000006ff027e24 */ /* 0x000fe2000f8e00ff */
[----:B------:R-:W-:Y:S05]  /*5de0*/  MOV R3, UR7 ;  /* 0x0000000700037c02 */ /* 0x000fea0008000f00 */
[----:B-----5:R2:W5:Y:S02]  /*5df0*/  @P3 LDG.E R35, desc[UR48][R2.64] ;  /* 0x0000003002233981 */ /* 0x020564000c1e1900 */
[----:B-12---:R-:W-:Y:S02]  /*5e00*/  @!P3 IMAD.U32 R35, RZ, RZ, UR4 ;  /* 0x00000004ff23be24 */ /* 0x006fe4000f8e00ff */
.L_x_93:
[----:B------:R-:W-:Y:S05]  /*5e10*/  @!P4 BRA `(.L_x_94) ;  /* 0x000000000020c947 */ /* 0x000fea0003800000 */
[----:B------:R-:W-:Y:S04]  /*5e20*/  ISETP.NE.U32.AND P3, PT, R52, RZ, PT ;  /* 0x000000ff3400720c */ /* 0x000fe80003f65070 */
[----:B------:R-:W-:Y:S11]  /*5e30*/  ISETP.NE.AND.EX P3, PT, R53, RZ, PT, P3 ;  /* 0x000000ff3500720c */ /* 0x000ff60003f65330 */
[----:B------:R-:W-:Y:S02]  /*5e40*/  @!UPT UIADD3 URZ, UPT, UPT, URZ, URZ, URZ ;  /* 0x000000fffffff290 */ /* 0x000fe4000fffe0ff */
[----:B------:R-:W1:Y:S01]  /*5e50*/  @P3 LDC.64 R2, c[0x0][0x8a8] ;  /* 0x00022a00ff023b82 */ /* 0x000e620000000a00 */
[----:B------:R-:W-:Y:S04]  /*5e60*/  @P3 IMAD R0, R54, UR60, RZ ;  /* 0x0000003c36003c24 */ /* 0x000fe8000f8e02ff */
[----:B-1----:R-:W-:Y:S05]  /*5e70*/  @P3 IMAD.WIDE R2, R0, 0x4, R2 ;  /* 0x0000000400023825 */ /* 0x002fea00078e0202 */
[----:B-----5:R1:W5:Y:S02]  /*5e80*/  @P3 LDG.E R33, desc[UR48][R2.64] ;  /* 0x0000003002213981 */ /* 0x020364000c1e1900 */
[----:B-1----:R-:W2:Y:S02]  /*5e90*/  @!P3 LDC R33, c[0x0][0x8a0] ;  /* 0x00022800ff21bb82 */ /* 0x002ea40000000800 */
.L_x_94:
[----:B-----5:R-:W-:Y:S01]  /*5ea0*/  FSETP.NEU.AND P3, PT, R35, RZ, PT ;  /* 0x000000ff2300720b */ /* 0x020fe20003f6d000 */
[----:B------:R-:W-:Y:S01]  /*5eb0*/  ULOP3.LUT UR4, UR54, 0x1, URZ, 0x3c, !UPT ;  /* 0x0000000136047892 */ /* 0x000fe2000f8e3cff */
[----:B------:R-:W-:Y:S01]  /*5ec0*/  SEL R5, RZ, 0xffffffff, P2 ;  /* 0xffffffffff057807 */ /* 0x000fe20001000000 */
[----:B------:R-:W-:Y:S01]  /*5ed0*/  IMAD.SHL.U32 R81, R19, 0x40, RZ ;  /* 0x0000004013517824 */ /* 0x000fe200078e00ff */
[----:B------:R-:W-:Y:S01]  /*5ee0*/  @P1 LOP3.LUT P2, RZ, R63, 0xff, RZ, 0xc0, !PT ;  /* 0x000000ff3fff1812 */ /* 0x000fe2000784c0ff */
[----:B------:R-:W-:Y:S01]  /*5ef0*/  BSSY B1, `(.L_x_95) ;  /* 0x0000044000017945 */ /* 0x000fe20003800000 */
[----:B------:R-:W-:Y:S01]  /*5f00*/  @P1 SEL R2, RZ, 0xffffffff, P3 ;  /* 0xffffffffff021807 */ /* 0x000fe20001800000 */
[----:B------:R-:W-:Y:S01]  /*5f10*/  IMAD.U32 R39, RZ, RZ, UR4 ;  /* 0x00000004ff277e24 */ /* 0x000fe2000f8e00ff */
[----:B------:R-:W-:Y:S01]  /*5f20*/  LEA R84, R30, UR50, 0x3 ;  /* 0x000000321e547c11 */ /* 0x000fe2000f8e18ff */
[----:B------:R-:W-:Y:S01]  /*5f30*/  IMAD.HI.U32 R7, R81, R61, RZ ;  /* 0x0000003d51077227 */ /* 0x000fe200078e00ff */
[----:B------:R-:W-:Y:S02]  /*5f40*/  @P0 SEL R2, R5, R2, !P2 ;  /* 0x0000000205020207 */ /* 0x000fe40005000000 */
[----:B------:R-:W-:Y:S01]  /*5f50*/  SHF.L.U32 R3, R73, 0x1f, RZ ;  /* 0x0000001f49037819 */ /* 0x000fe200000006ff */
[----:B------:R-:W-:Y:S01]  /*5f60*/  IMAD.MOV.U32 R86, RZ, RZ, 0x1 ;  /* 0x00000001ff567424 */ /* 0x000fe200078e00ff */
[----:B------:R-:W-:Y:S01]  /*5f70*/  @P1 LOP3.LUT R2, R2, 0x1, RZ, 0xc0, !PT ;  /* 0x0000000102021812 */ /* 0x000fe200078ec0ff */
[----:B------:R-:W-:Y:S01]  /*5f80*/  IMAD.IADD R34, R32, 0x1, R17 ;  /* 0x0000000120227824 */ /* 0x000fe200078e0211 */
[----:B------:R-:W-:Y:S01]  /*5f90*/  ISETP.NE.AND P2, PT, R60, 0x1, PT ;  /* 0x000000013c00780c */ /* 0x000fe20003f45270 */
[----:B------:R-:W-:Y:S01]  /*5fa0*/  IMAD.U32 R85, RZ, RZ, UR57 ;  /* 0x00000039ff557e24 */ /* 0x000fe2000f8e00ff */
[----:B------:R-:W-:Y:S01]  /*5fb0*/  ISETP.NE.U32.OR P5, PT, R2, 0x1, !P1 ;  /* 0x000000010200780c */ /* 0x000fe20004fa5470 */
[----:B------:R-:W-:Y:S01]  /*5fc0*/  IMAD.U32 R2, RZ, RZ, UR57 ;  /* 0x00000039ff027e24 */ /* 0x000fe2000f8e00ff */
[----:B------:R-:W-:Y:S02]  /*5fd0*/  ISETP.NE.AND P4, PT, R59, 0x1, PT ;  /* 0x000000013b00780c */ /* 0x000fe40003f85270 */
[----:B------:R-:W-:Y:S02]  /*5fe0*/  CS2R R50, SRZ ;  /* 0x0000000000327805 */ /* 0x000fe4000001ff00 */
[----:B------:R-:W-:Y:S02]  /*5ff0*/  P2R R83, PR, RZ, 0x20 ;  /* 0x00000020ff537803 */ /* 0x000fe40000000000 */
[----:B------:R-:W-:Y:S02]  /*6000*/  CS2R R48, SRZ ;  /* 0x0000000000307805 */ /* 0x000fe4000001ff00 */
[----:B------:R-:W-:Y:S02]  /*6010*/  LEA R0, R2, UR50, 0x3 ;  /* 0x0000003202007c11 */ /* 0x000fe4000f8e18ff */
[----:B------:R-:W-:Y:S02]  /*6020*/  CS2R R42, SRZ ;  /* 0x00000000002a7805 */ /* 0x000fe4000001ff00 */
[----:B------:R-:W-:Y:S02]  /*6030*/  SHF.R.U32.HI R2, RZ, R58, R7 ;  /* 0x0000003aff027219 */ /* 0x000fe40000011607 */
[----:B------:R-:W-:Y:S02]  /*6040*/  CS2R R40, SRZ ;  /* 0x0000000000287805 */ /* 0x000fe4000001ff00 */
[----:B------:R-:W-:Y:S02]  /*6050*/  SEL R79, R81, R2, !P2 ;  /* 0x00000002514f7207 */ /* 0x000fe40005000000 */
[----:B------:R-:W-:Y:S02]  /*6060*/  @P5 SHF.L.U32 R9, R39, 0x1f, RZ ;  /* 0x0000001f27095819 */ /* 0x000fe400000006ff */
[----:B------:R-:W-:Y:S01]  /*6070*/  PLOP3.LUT P2, PT, PT, PT, UP1, 0x80, 0x8 ;  /* 0x000000000008781c */ /* 0x000fe20003f4f018 */
[----:B------:R-:W-:Y:S01]  /*6080*/  IMAD.HI.U32 R80, R79, UR46, RZ ;  /* 0x0000002e4f507c27 */ /* 0x000fe2000f8e00ff */
[----:B------:R-:W1:Y:S02]  /*6090*/  @P5 SYNCS.PHASECHK.TRANS64.TRYWAIT P1, [R0+URZ+0xd0], R9 ;  /* 0x0000d009000055a7 */ /* 0x000e6400080211ff */
[----:B------:R-:W-:Y:S02]  /*60a0*/  SEL R2, RZ, 0xffffffff, P3 ;  /* 0xffffffffff027807 */ /* 0x000fe40001800000 */
[----:B------:R-:W-:Y:S02]  /*60b0*/  LOP3.LUT P3, R82, R63, 0xff, RZ, 0xc0, !PT ;  /* 0x000000ff3f527812 */ /* 0x000fe4000786c0ff */
[----:B------:R-:W-:Y:S04]  /*60c0*/  SHF.R.U32.HI R80, RZ, UR47, R80 ;  /* 0x0000002fff507c19 */ /* 0x000fe80008011650 */
[----:B------:R-:W-:Y:S02]  /*60d0*/  SEL R80, R79, R80, !P4 ;  /* 0x000000504f507207 */ /* 0x000fe40006000000 */
[----:B------:R-:W-:Y:S01]  /*60e0*/  @P2 SEL R2, R5, R2, !P3 ;  /* 0x0000000205022207 */ /* 0x000fe20005800000 */
[----:B------:R-:W-:Y:S02]  /*60f0*/  IMAD.MOV R5, RZ, RZ, -R79 ;  /* 0x000000ffff057224 */ /* 0x000fe400078e0a4f */
[----:B------:R-:W-:Y:S01]  /*6100*/  IMAD.MOV R4, RZ, RZ, -R80 ;  /* 0x000000ffff047224 */ /* 0x000fe200078e0a50 */
[----:B------:R3:W4:Y:S01]  /*6110*/  SYNCS.PHASECHK.TRANS64.TRYWAIT P0, [R84+URZ+0x120], R3 ;  /* 0x00012003540075a7 */ /* 0x00072200080011ff */
[----:B------:R-:W-:Y:S01]  /*6120*/  LOP3.LUT R2, R2, 0x1, RZ, 0xc0, !PT ;  /* 0x0000000102027812 */ /* 0x000fe200078ec0ff */
[----:B------:R-:W-:Y:S02]  /*6130*/  IMAD R81, R60, R5, R81 ;  /* 0x000000053c517224 */ /* 0x000fe400078e0251 */
[----:B------:R-:W-:Y:S01]  /*6140*/  IMAD R79, R59, R4, R79 ;  /* 0x000000043b4f7224 */ /* 0x000fe200078e024f */
[----:B------:R-:W-:Y:S04]  /*6150*/  ISETP.NE.U32.AND P2, PT, R2, 0x1, PT ;  /* 0x000000010200780c */ /* 0x000fe80003f45070 */
[----:B------:R-:W-:Y:S02]  /*6160*/  P2R R87, PR, RZ, 0x4 ;  /* 0x00000004ff577803 */ /* 0x000fe40000000000 */
[----:B-1----:R-:W-:Y:S01]  /*6170*/  @P5 SEL R86, RZ, 0x1, !P1 ;  /* 0x00000001ff565807 */ /* 0x002fe20004800000 */
[----:B---3--:R-:W-:Y:S06]  /*6180*/  @!P5 BRA `(.L_x_96) ;  /* 0x000000000068d947 */ /* 0x008fec0003800000 */
[----:B------:R-:W-:Y:S01]  /*6190*/  HFMA2 R43, -RZ, RZ, 0, 0 ;  /* 0x00000000ff2b7431 */ /* 0x000fe200000001ff */
[----:B------:R-:W-:Y:S01]  /*61a0*/  ISETP.NE.AND P1, PT, R86, RZ, PT ;  /* 0x000000ff5600720c */ /* 0x000fe20003f25270 */
[----:B------:R-:W-:Y:S01]  /*61b0*/  IMAD.U32 R5, RZ, RZ, UR57 ;  /* 0x00000039ff057e24 */ /* 0x000fe2000f8e00ff */
[----:B------:R-:W-:Y:S11]  /*61c0*/  BSSY B0, `(.L_x_97) ;  /* 0x0000005000007945 */ /* 0x000ff60003800000 */
[----:B------:R-:W-:Y:S05]  /*61d0*/  @P1 BRA `(.L_x_98) ;  /* 0x00000000000c1947 */ /* 0x000fea0003800000 */
[----:B------:R-:W-:Y:S04]  /*61e0*/  SHF.L.U32 R7, R39, 0x1f, RZ ;  /* 0x0000001f27077819 */ /* 0x000fe800000006ff */
[----:B------:R-:W1:Y:S02]  /*61f0*/  SYNCS.PHASECHK.TRANS64.TRYWAIT P1, [R0+URZ+0xd0], R7 ;  /* 0x0000d007000075a7 */ /* 0x000e6400080211ff */
[----:B-1----:R-:W-:Y:S05]  /*6200*/  @!P1 BRA `(.L_x_99) ;  /* 0x0000002000189947 */ /* 0x002fea0003800000 */
.L_x_98:
[----:B------:R-:W-:Y:S05]  /*6210*/  BSYNC B0 ;  /* 0x0000000000007941 */ /* 0x000fea0003800000 */
.L_x_97:
[----:B------:R-:W-:Y:S01]  /*6220*/  ISETP.NE.AND P1, PT, R87, RZ, PT ;  /* 0x000000ff5700720c */ /* 0x000fe20003f25270 */
[----:B------:R-:W-:Y:S01]  /*6230*/  IMAD.MOV.U32 R42, RZ, RZ, RZ ;  /* 0x000000ffff2a7224 */ /* 0x000fe200078e00ff */
[----:B------:R-:W-:Y:S02]  /*6240*/  CS2R R40, SRZ ;  /* 0x0000000000287805 */ /* 0x000fe4000001ff00 */
[----:B------:R-:W-:Y:S02]  /*6250*/  CS2R R50, SRZ ;  /* 0x0000000000327805 */ /* 0x000fe4000001ff00 */
[----:B------:R-:W-:Y:S07]  /*6260*/  CS2R R48, SRZ ;  /* 0x0000000000307805 */ /* 0x000fee000001ff00 */
[----:B-1----:R-:W-:Y:S01]  /*6270*/  @P1 IMAD R0, R5, 0x800, R74 ;  /* 0x0000080005001824 */ /* 0x002fe200078e024a */
[----:B------:R-:W-:Y:S05]  /*6280*/  @P1 WARPSYNC.ALL ;  /* 0x0000000000001948 */ /* 0x000fea0003800000 */
[----:B------:R-:W-:Y:S01]  /*6290*/  @P1 LEA R2, R0, UR50, 0x1 ;  /* 0x0000003200021c11 */ /* 0x000fe2000f8e08ff */
[----:B------:R-:W-:Y:S04]  /*62a0*/  UIADD3 UR5, UPT, UPT, UR57, 0x1, URZ ;  /* 0x0000000139057890 */ /* 0x000fe8000fffe0ff */
[----:B------:R1:W3:Y:S01]  /*62b0*/  @P1 LDSM.16.M88.4 R40, [R2+0x200] ;  /* 0x000200000228183b */ /* 0x0002e20000000200 */
[----:B------:R-:W-:Y:S01]  /*62c0*/  UISETP.NE.AND UP0, UPT, UR5, 0x3, UPT ;  /* 0x000000030500788c */ /* 0x000fe2000bf05270 */
[----:B------:R-:W-:Y:S03]  /*62d0*/  @P1 IMAD R0, R77, 0x2, R2 ;  /* 0x000000024d001824 */ /* 0x000fe600078e0202 */
[----:B------:R-:W-:Y:S02]  /*62e0*/  USEL UR4, URZ, 0x1, UP0 ;  /* 0x00000001ff047887 */ /* 0x000fe40008000000 */
[----:B------:R1:W1:Y:S01]  /*62f0*/  @P1 LDSM.16.M88.4 R48, [R0+0x200] ;  /* 0x000200000030183b */ /* 0x0002620000000200 */
[----:B------:R-:W-:Y:S03]  /*6300*/  USEL UR5, UR5, URZ, UP0 ;  /* 0x000000ff05057287 */ /* 0x000fe60008000000 */
[----:B------:R-:W-:Y:S03]  /*6310*/  LOP3.LUT R39, R39, UR4, RZ, 0x3c, !PT ;  /* 0x0000000427277c12 */ /* 0x000fe6000f8e3cff */
[----:B------:R-:W-:Y:S02]  /*6320*/  IMAD.U32 R85, RZ, RZ, UR5 ;  /* 0x00000005ff557e24 */ /* 0x000fe4000f8e00ff */
.L_x_96:
[----:B------:R-:W-:Y:S05]  /*6330*/  BSYNC B1 ;  /* 0x0000000000017941 */ /* 0x000fea0003800000 */
.L_x_95:
[----:B------:R-:W-:Y:S04]  /*6340*/  SHF.R.U32.HI R5, RZ, 0x15, R34 ;  /* 0x00000015ff057819 */ /* 0x000fe80000011622 */
[----:B------:R-:W-:Y:S01]  /*6350*/  LOP3.LUT P1, RZ, R5, 0x3, R76, 0x48, !PT ;  /* 0x0000000305ff7812 */ /* 0x000fe2000782484c */
[----:B------:R-:W-:Y:S01]  /*6360*/  @!UPT UIADD3 URZ, UPT, UPT, URZ, URZ, URZ ;  /* 0x000000fffffff290 */ /* 0x000fe2000fffe0ff */
[----:B----4-:R-:W-:Y:S11]  /*6370*/  @P0 BRA `(.L_x_100) ;  /* 0x0000000000080947 */ /* 0x010ff60003800000 */
[----:B------:R-:W4:Y:S02]  /*6380*/  SYNCS.PHASECHK.TRANS64.TRYWAIT P0, [R84+URZ+0x120], R3 ;  /* 0x00012003540075a7 */ /* 0x000f2400080011ff */
[----:B----4-:R-:W-:Y:S05]  /*6390*/  @!P0 BRA `(.L_x_101) ;  /* 0x0000001c00c88947 */ /* 0x010fea0003800000 */
.L_x_100:
[----:B------:R-:W-:Y:S05]  /*63a0*/  @!P1 BRA `(.L_x_102) ;  /* 0x0000000000409947 */ /* 0x000fea0003800000 */
[----:B------:R-:W5:Y:S01]  /*63b0*/  LDCU.64 UR8, c[0x4][0x70] ;  /* 0x01000e00ff0877ac */ /* 0x000f620008000a00 */
[----:B----4-:R-:W-:Y:S01]  /*63c0*/  MOV R3, 0x0 ;  /* 0x0000000000037802 */ /* 0x010fe20000000f00 */
[----:B------:R-:W-:Y:S02]  /*63d0*/  HFMA2 R12, -RZ, RZ, 0, 5.9604644775390625e-08 ;  /* 0x00000001ff0c7431 */ /* 0x000fe400000001ff */
[----:B------:R-:W-:Y:S02]  /*63e0*/  IMAD.MOV.U32 R8, RZ, RZ, 0x192 ;  /* 0x00000192ff087424 */ /* 0x000fe400078e00ff */
[----:B------:R-:W-:Y:S01]  /*63f0*/  IMAD.MOV.U32 R13, RZ, RZ, RZ ;  /* 0x000000ffff0d7224 */ /* 0x000fe200078e00ff */
[----:B------:R-:W4:Y:S01]  /*6400*/  LDCU.64 UR6, c[0x4][0x78] ;  /* 0x01000f00ff0677ac */ /* 0x000f220008000a00 */
[----:B-1----:R-:W1:Y:S01]  /*6410*/  LDC.64 R2, c[0x4][R3] ;  /* 0x0100000003027b82 */ /* 0x002e620000000a00 */
[----:B------:R-:W2:Y:S01]  /*6420*/  LDCU.64 UR4, c[0x4][0x10] ;  /* 0x01000200ff0477ac */ /* 0x000ea20008000a00 */
[----:B-----5:R-:W-:Y:S01]  /*6430*/  MOV R5, UR9 ;  /* 0x0000000900057c02 */ /* 0x020fe20008000f00 */
[----:B------:R-:W-:Y:S01]  /*6440*/  IMAD.U32 R4, RZ, RZ, UR8 ;  /* 0x00000008ff047e24 */ /* 0x000fe2000f8e00ff */
[----:B----4-:R-:W-:Y:S01]  /*6450*/  MOV R7, UR7 ;  /* 0x0000000700077c02 */ /* 0x010fe20008000f00 */
[----:B------:R-:W-:Y:S01]  /*6460*/  IMAD.U32 R6, RZ, RZ, UR6 ;  /* 0x00000006ff067e24 */ /* 0x000fe2000f8e00ff */
[----:B--2---:R-:W-:Y:S01]  /*6470*/  MOV R11, UR5 ;  /* 0x00000005000b7c02 */ /* 0x004fe20008000f00 */
[----:B------:R-:W-:Y:S02]  /*6480*/  IMAD.U32 R10, RZ, RZ, UR4 ;  /* 0x00000004ff0a7e24 */ /* 0x000fe4000f8e00ff */
[----:B------:R-:W-:Y:S07]  /*6490*/  LEPC R20, `(.L_x_102) ;  /* 0x000000001014794e */ /* 0x000fee0000000000 */
[----:B-1-3--:R-:W-:Y:S05]  /*64a0*/  CALL.ABS.NOINC R2 ;  /* 0x0000000002007343 */ /* 0x00afea0003c00000 */
.L_x_102:
[----:B---3--:R-:W-:Y:S01]  /*64b0*/  SHF.L.U32 R20, R40, 0x10, RZ ;  /* 0x0000001028147819 */ /* 0x008fe200000006ff */
[----:B------:R-:W-:Y:S05]  /*64c0*/  WARPSYNC.ALL ;  /* 0x0000000000007948 */ /* 0x000fea0003800000 */
[----:B------:R-:W-:Y:S01]  /*64d0*/  R2UR UR4, R34 ;  /* 0x00000000220472ca */ /* 0x000fe200000e0000 */
[----:B------:R-:W-:Y:S01]  /*64e0*/  BSSY.RECONVERGENT B0, `(.L_x_103) ;  /* 0x0000052000007945 */ /* 0x000fe20003800200 */
[----:B------:R-:W-:Y:S02]  /*64f0*/  LOP3.LUT R21, R40, 0xffff0000, RZ, 0xc0, !PT ;  /* 0xffff000028157812 */ /* 0x000fe400078ec0ff */
[----:B------:R-:W-:Y:S02]  /*6500*/  LOP3.LUT R36, R41, 0xffff0000, RZ, 0xc0, !PT ;  /* 0xffff000029247812 */ /* 0x000fe400078ec0ff */
[----:B-1----:R-:W-:Y:S02]  /*6510*/  SHF.L.U32 R37, R48, 0x10, RZ ;  /* 0x0000001030257819 */ /* 0x002fe400000006ff */
[----:B------:R-:W-:Y:S02]  /*6520*/  MOV R69, UR57 ;  /* 0x0000003900457c02 */ /* 0x000fe40008000f00 */
[----:B------:R-:W-:Y:S02]  /*6530*/  LOP3.LUT R38, R51, 0xffff0000, RZ, 0xc0, !PT ;  /* 0xffff000033267812 */ /* 0x000fe400078ec0ff */
[----:B------:R-:W-:Y:S01]  /*6540*/  LEA R89, R69, R74, 0xb ;  /* 0x0000004a45597211 */ /* 0x000fe200078e58ff */
[----:B------:R-:W2:Y:S01]  /*6550*/  LDTM.16dp256bit.x4 R4, tmem[UR4] ;  /* 0x00000004000479ee */ /* 0x000ea20008120000 */
[----:B------:R-:W-:Y:S02]  /*6560*/  SHF.L.U32 R88, R77, 0x1, RZ ;  /* 0x000000014d587819 */ /* 0x000fe400000006ff */
[----:B------:R-:W-:Y:S02]  /*6570*/  LEA R91, R89, UR50, 0x1 ;  /* 0x00000032595b7c11 */ /* 0x000fe4000f8e08ff */
[----:B------:R-:W-:Y:S02]  /*6580*/  ISETP.NE.AND P0, PT, R75, RZ, PT ;  /* 0x000000ff4b00720c */ /* 0x000fe40003f05270 */
[----:B------:R-:W-:Y:S01]  /*6590*/  IADD3 R90, PT, PT, R88, 0x200, R91 ;  /* 0x00000200585a7810 */ /* 0x000fe20007ffe05b */
[C---:B--2---:R-:W-:Y:S01]  /*65a0*/  FMUL R0, R33.reuse, R4 ;  /* 0x0000000421007220 */ /* 0x044fe20000400000 */
[C---:B------:R-:W-:Y:S01]  /*65b0*/  FMUL R2, R33.reuse, R5 ;  /* 0x0000000521027220 */ /* 0x040fe20000400000 */
[C---:B----4-:R-:W-:Y:S01]  /*65c0*/  FMUL R3, R33.reuse, R6 ;  /* 0x0000000621037220 */ /* 0x050fe20000400000 */
[----:B------:R-:W-:Y:S01]  /*65d0*/  FMUL R7, R33, R7 ;  /* 0x0000000721077220 */ /* 0x000fe20000400000 */
[----:B------:R-:W-:Y:S01]  /*65e0*/  FFMA R0, R35, R20, R0 ;  /* 0x0000001423007223 */ /* 0x000fe20000000000 */
[----:B------:R-:W-:Y:S01]  /*65f0*/  SHF.L.U32 R20, R41, 0x10, RZ ;  /* 0x0000001029147819 */ /* 0x000fe200000006ff */
[----:B------:R-:W-:Y:S01]  /*6600*/  FFMA R2, R35, R21, R2 ;  /* 0x0000001523027223 */ /* 0x000fe20000000002 */
[----:B------:R-:W-:Y:S01]  /*6610*/  SHF.L.U32 R21, R43, 0x10, RZ ;  /* 0x000000102b157819 */ /* 0x000fe200000006ff */
[C---:B------:R-:W-:Y:S01]  /*6620*/  FMUL R4, R33.reuse, R8 ;  /* 0x0000000821047220 */ /* 0x040fe20000400000 */
[----:B------:R-:W-:Y:S01]  /*6630*/  FMUL R5, R33, R9 ;  /* 0x0000000921057220 */ /* 0x000fe20000400000 */
[C---:B------:R-:W-:Y:S01]  /*6640*/  FFMA R3, R35.reuse, R20, R3 ;  /* 0x0000001423037223 */ /* 0x040fe20000000003 */
[----:B------:R-:W-:Y:S01]  /*6650*/  SHF.L.U32 R20, R42, 0x10, RZ ;  /* 0x000000102a147819 */ /* 0x000fe200000006ff */
[----:B------:R-:W-:Y:S01]  /*6660*/  FFMA R7, R35, R36, R7 ;  /* 0x0000002423077223 */ /* 0x000fe20000000007 */
[----:B------:R-:W-:Y:S01]  /*6670*/  LOP3.LUT R36, R43, 0xffff0000, RZ, 0xc0, !PT ;  /* 0xffff00002b247812 */ /* 0x000fe200078ec0ff */
[----:B------:R-:W-:Y:S01]  /*6680*/  FMUL R6, R33, R10 ;  /* 0x0000000a21067220 */ /* 0x000fe20000400000 */
[----:B------:R-:W-:Y:S01]  /*6690*/  F2FP.BF16.F32.PACK_AB R44, R2, R0 ;  /* 0x00000000022c723e */ /* 0x000fe200000010ff */
[----:B------:R-:W-:Y:S01]  /*66a0*/  FFMA R4, R35, R20, R4 ;  /* 0x0000001423047223 */ /* 0x000fe20000000004 */
[----:B------:R-:W-:Y:S01]  /*66b0*/  LOP3.LUT R20, R42, 0xffff0000, RZ, 0xc0, !PT ;  /* 0xffff00002a147812 */ /* 0x000fe200078ec0ff */
[----:B------:R-:W-:Y:S01]  /*66c0*/  FMUL R11, R33, R11 ;  /* 0x0000000b210b7220 */ /* 0x000fe20000400000 */
[----:B------:R-:W-:Y:S01]  /*66d0*/  F2FP.BF16.F32.PACK_AB R45, R7, R3 ;  /* 0x00000003072d723e */ /* 0x000fe200000010ff */
[C---:B------:R-:W-:Y:S01]  /*66e0*/  FMUL R8, R33.reuse, R12 ;  /* 0x0000000c21087220 */ /* 0x040fe20000400000 */
[----:B------:R-:W-:Y:S01]  /*66f0*/  FMUL R9, R33, R13 ;  /* 0x0000000d21097220 */ /* 0x000fe20000400000 */
[C---:B------:R-:W-:Y:S01]  /*6700*/  FFMA R5, R35.reuse, R20, R5 ;  /* 0x0000001423057223 */ /* 0x040fe20000000005 */
[----:B------:R-:W-:Y:S01]  /*6710*/  LOP3.LUT R20, R48, 0xffff0000, RZ, 0xc0, !PT ;  /* 0xffff000030147812 */ /* 0x000fe200078ec0ff */
[----:B------:R-:W-:Y:S01]  /*6720*/  FFMA R6, R35, R21, R6 ;  /* 0x0000001523067223 */ /* 0x000fe20000000006 */
[----:B------:R-:W-:Y:S01]  /*6730*/  SHF.L.U32 R21, R49, 0x10, RZ ;  /* 0x0000001031157819 */ /* 0x000fe200000006ff */
[C---:B------:R-:W-:Y:S01]  /*6740*/  FFMA R11, R35.reuse, R36, R11 ;  /* 0x00000024230b7223 */ /* 0x040fe2000000000b */
[C---:B------:R-:W-:Y:S01]  /*6750*/  FFMA R8, R35.reuse, R37, R8 ;  /* 0x0000002523087223 */ /* 0x040fe20000000008 */
[----:B------:R-:W-:Y:S01]  /*6760*/  FFMA R9, R35, R20, R9 ;  /* 0x0000001423097223 */ /* 0x000fe20000000009 */
[----:B------:R-:W-:Y:S01]  /*6770*/  FMUL R10, R33, R14 ;  /* 0x0000000e210a7220 */ /* 0x000fe20000400000 */
[----:B------:R-:W-:Y:S01]  /*6780*/  LOP3.LUT R20, R49, 0xffff0000, RZ, 0xc0, !PT ;  /* 0xffff000031147812 */ /* 0x000fe200078ec0ff */
[C---:B------:R-:W-:Y:S01]  /*6790*/  FMUL R15, R33.reuse, R15 ;  /* 0x0000000f210f7220 */ /* 0x040fe20000400000 */
[----:B------:R-:W-:Y:S01]  /*67a0*/  FMUL R12, R33, R16 ;  /* 0x00000010210c7220 */ /* 0x000fe20000400000 */
[C---:B------:R-:W-:Y:S01]  /*67b0*/  FFMA R10, R35.reuse, R21, R10 ;  /* 0x00000015230a7223 */ /* 0x040fe2000000000a */
[C---:B------:R-:W-:Y:S01]  /*67c0*/  LOP3.LUT R36, R50.reuse, 0xffff0000, RZ, 0xc0, !PT ;  /* 0xffff000032247812 */ /* 0x040fe200078ec0ff */
[----:B------:R-:W-:Y:S01]  /*67d0*/  FFMA R15, R35, R20, R15 ;  /* 0x00000014230f7223 */ /* 0x000fe2000000000f */
[----:B------:R-:W-:Y:S01]  /*67e0*/  SHF.L.U32 R20, R50, 0x10, RZ ;  /* 0x0000001032147819 */ /* 0x000fe200000006ff */
[----:B------:R-:W-:Y:S01]  /*67f0*/  FMUL R13, R33, R17 ;  /* 0x00000011210d7220 */ /* 0x000fe20000400000 */
[----:B------:R-:W-:Y:S01]  /*6800*/  SHF.L.U32 R21, R51, 0x10, RZ ;  /* 0x0000001033157819 */ /* 0x000fe200000006ff */
[C---:B------:R-:W-:Y:S01]  /*6810*/  FMUL R14, R33.reuse, R18 ;  /* 0x00000012210e7220 */ /* 0x040fe20000400000 */
[----:B------:R-:W-:Y:S01]  /*6820*/  FMUL R19, R33, R19 ;  /* 0x0000001321137220 */ /* 0x000fe20000400000 */
[C---:B------:R-:W-:Y:S01]  /*6830*/  FFMA R12, R35.reuse, R20, R12 ;  /* 0x00000014230c7223 */ /* 0x040fe2000000000c */
[C---:B------:R-:W-:Y:S01]  /*6840*/  FFMA R13, R35.reuse, R36, R13 ;  /* 0x00000024230d7223 */ /* 0x040fe2000000000d */
[C---:B------:R-:W-:Y:S01]  /*6850*/  FFMA R14, R35.reuse, R21, R14 ;  /* 0x00000015230e7223 */ /* 0x040fe2000000000e */
[----:B------:R-:W-:Y:S01]  /*6860*/  FFMA R19, R35, R38, R19 ;  /* 0x0000002623137223 */ /* 0x000fe20000000013 */
[----:B------:R-:W-:Y:S02]  /*6870*/  F2FP.BF16.F32.PACK_AB R46, R5, R4 ;  /* 0x00000004052e723e */ /* 0x000fe400000010ff */
[----:B------:R-:W-:Y:S02]  /*6880*/  F2FP.BF16.F32.PACK_AB R47, R11, R6 ;  /* 0x000000060b2f723e */ /* 0x000fe400000010ff */
[----:B------:R-:W-:Y:S02]  /*6890*/  F2FP.BF16.F32.PACK_AB R68, R9, R8 ;  /* 0x000000080944723e */ /* 0x000fe400000010ff */
[----:B------:R-:W-:Y:S01]  /*68a0*/  F2FP.BF16.F32.PACK_AB R69, R15, R10 ;  /* 0x0000000a0f45723e */ /* 0x000fe200000010ff */
[----:B------:R1:W-:Y:S01]  /*68b0*/  STSM.16.M88.4 [R91+0x200], R44 ;  /* 0x0002002c5b007844 */ /* 0x0003e20000000200 */
[----:B------:R-:W-:Y:S02]  /*68c0*/  F2FP.BF16.F32.PACK_AB R70, R13, R12 ;  /* 0x0000000c0d46723e */ /* 0x000fe400000010ff */
[----:B------:R-:W-:Y:S05]  /*68d0*/  F2FP.BF16.F32.PACK_AB R71, R19, R14 ;  /* 0x0000000e1347723e */ /* 0x000fea00000010ff */
[----:B------:R1:W-:Y:S01]  /*68e0*/  STSM.16.M88.4 [R90], R68 ;  /* 0x000000445a007844 */ /* 0x0003e20000000200 */
[----:B------:R-:W-:Y:S01]  /*68f0*/  @!PT LDS RZ, [RZ] ;  /* 0x00000000fffff984 */ /* 0x000fe20000000800 */
[----:B------:R-:W-:Y:S01]  /*6900*/  @!PT LDS RZ, [RZ] ;  /* 0x00000000fffff984 */ /* 0x000fe20000000800 */
[----:B------:R-:W-:Y:S01]  /*6910*/  @!PT LDS RZ, [RZ] ;  /* 0x00000000fffff984 */ /* 0x000fe20000000800 */
[----:B------:R-:W-:Y:S01]  /*6920*/  @!PT LDS RZ, [RZ] ;  /* 0x00000000fffff984 */ /* 0x000fe20000000800 */
[----:B------:R2:W-:Y:S07]  /*6930*/  MEMBAR.ALL.CTA ;  /* 0x0000000000007992 */ /* 0x0005ee0000008000 */
[----:B--2---:R-:W2:Y:S02]  /*6940*/  FENCE.VIEW.ASYNC.S ;  /* 0x00000000000073c6 */ /* 0x004ea40000000000 */
[----:B--2---:R-:W-:Y:S06]  /*6950*/  BAR.SYNC.DEFER_BLOCKING 0x1, 0x80 ;  /* 0x0042000000007b1d */ /* 0x004fec0000010000 */
[----:B------:R-:W-:Y:S05]  /*6960*/  @P0 BRA `(.L_x_104) ;  /* 0x0000000000240947 */ /* 0x000fea0003800000 */
[----:B------:R-:W-:Y:S01]  /*6970*/  R2UR UR42, R81 ;  /* 0x00000000512a72ca */ /* 0x000fe200000e0000 */
[----:B------:R-:W-:Y:S01]  /*6980*/  UIADD3 UR6, UP0, UPT, UR58, 0x680, URZ ;  /* 0x000006803a067890 */ /* 0x000fe2000ff1e0ff */
[----:B------:R-:W-:Y:S01]  /*6990*/  R2UR UR43, R79 ;  /* 0x000000004f2b72ca */ /* 0x000fe200000e0000 */
[----:B------:R-:W-:Y:S01]  /*69a0*/  ULEA UR4, UR57, UR50, 0xc ;  /* 0x0000003239047291 */ /* 0x000fe2000f8e60ff */
[----:B------:R-:W-:Y:S01]  /*69b0*/  R2UR UR44, R80 ;  /* 0x00000000502c72ca */ /* 0x000fe200000e0000 */
[----:B------:R-:W-:Y:S02]  /*69c0*/  UIADD3.X UR7, UPT, UPT, URZ, UR59, URZ, UP0, !UPT ;  /* 0x0000003bff077290 */ /* 0x000fe400087fe4ff */
[----:B------:R-:W-:Y:S10]  /*69d0*/  UIADD3 UR40, UPT, UPT, UR4, 0x200, URZ ;  /* 0x0000020004287890 */ /* 0x000ff4000fffe0ff */
[----:B------:R2:W-:Y:S02]  /*69e0*/  UTMASTG.4D.IM2COL [UR40], [UR6] ;  /* 0x00000028060073b5 */ /* 0x0005e40008058000 */
[----:B--2---:R0:W-:Y:S02]  /*69f0*/  UTMACMDFLUSH ;  /* 0x00000000000079b7 */ /* 0x0041e40000000000 */
.L_x_104:
[----:B------:R-:W-:Y:S05]  /*6a00*/  BSYNC.RECONVERGENT B0 ;  /* 0x0000000000007941 */ /* 0x000fea0003800200 */
.L_x_103:
[----:B------:R-:W-:Y:S01]  /*6a10*/  UIADD3 UR40, UPT, UPT, UR57, 0x1, URZ ;  /* 0x0000000139287890 */ /* 0x000fe2000fffe0ff */
[----:B------:R-:W-:Y:S03]  /*6a20*/  BSSY.RECONVERGENT B0, `(.L_x_105) ;  /* 0x0000005000007945 */ /* 0x000fe60003800200 */
[----:B------:R-:W-:Y:S04]  /*6a30*/  UISETP.NE.AND UP0, UPT, UR40, 0x3, UPT ;  /* 0x000000032800788c */ /* 0x000fe8000bf05270 */
[----:B------:R-:W-:Y:S01]  /*6a40*/  USEL UR42, UR40, URZ, UP0 ;  /* 0x000000ff282a7287 */ /* 0x000fe20008000000 */
[----:B------:R-:W-:Y:S11]  /*6a50*/  @P0 BRA `(.L_x_106) ;  /* 0x0000000000040947 */ /* 0x000ff60003800000 */
[----:B------:R-:W-:Y:S04]  /*6a60*/  DEPBAR.LE SB0, 0x1 ;  /* 0x000080400000791a */ /* 0x000fe80000000000 */
.L_x_106:
[----:B------:R-:W-:Y:S05]  /*6a70*/  BSYNC.RECONVERGENT B0 ;  /* 0x0000000000007941 */ /* 0x000fea0003800200 */
.L_x_105:
[----:B------:R-:W-:Y:S01]  /*6a80*/  BAR.SYNC.DEFER_BLOCKING 0x1, 0x80 ;  /* 0x0042000000007b1d */ /* 0x000fe20000010000 */
[----:B------:R-:W-:Y:S01]  /*6a90*/  ISETP.NE.AND P1, PT, R83, RZ, PT ;  /* 0x000000ff5300720c */ /* 0x000fe20003f25270 */
[----:B------:R-:W-:Y:S01]  /*6aa0*/  UISETP.NE.AND UP0, UPT, UR53, URZ, UPT ;  /* 0x000000ff3500728c */ /* 0x000fe2000bf05270 */
[----:B------:R-:W-:Y:S11]  /*6ab0*/  LEA R3, R85, UR50, 0x3 ;  /* 0x0000003255037c11 */ /* 0x000ff6000f8e18ff */
[----:B------:R-:W-:Y:S01]  /*6ac0*/  @P1 SHF.L.U32 R4, R39, 0x1f, RZ ;  /* 0x0000001f27041819 */ /* 0x000fe200000006ff */
[----:B------:R-:W-:Y:S06]  /*6ad0*/  BRA.U !UP0, `(.L_x_107) ;  /* 0x0000000108247547 */ /* 0x000fec000b800000 */
[----:B------:R-:W2:Y:S01]  /*6ae0*/  S2R R0, SR_CgaCtaId ;  /* 0x0000000000007919 */ /* 0x000ea20000008800 */
[----:B------:R-:W-:Y:S01]  /*6af0*/  IMAD.U32 R2, RZ, RZ, UR52 ;  /* 0x00000034ff027e24 */ /* 0x000fe2000f8e00ff */
[----:B------:R-:W-:Y:S04]  /*6b00*/  UIADD3 UR52, UPT, UPT, UR52, 0x1, URZ ;  /* 0x0000000134347890 */ /* 0x000fe8000fffe0ff */
[----:B------:R-:W-:Y:S01]  /*6b10*/  @P1 LEA R2, R2, UR50, 0x3 ;  /* 0x0000003202021c11 */ /* 0x000fe2000f8e18ff */
[----:B------:R-:W-:Y:S04]  /*6b20*/  UISETP.NE.AND UP0, UPT, UR52, 0x3, UPT ;  /* 0x000000033400788c */ /* 0x000fe8000bf05270 */
[----:B------:R-:W-:Y:S01]  /*6b30*/  @P1 VIADD R5, R2, 0xe8 ;  /* 0x000000e802051836 */ /* 0x000fe20000000000 */
[----:B------:R-:W-:Y:S04]  /*6b40*/  USEL UR52, UR52, URZ, UP0 ;  /* 0x000000ff34347287 */ /* 0x000fe80008000000 */
[----:B--2---:R-:W-:Y:S04]  /*6b50*/  @P1 PRMT R0, R0, 0x654, R5 ;  /* 0x0000065400001816 */ /* 0x004fe80000000005 */
[----:B------:R2:W-:Y:S04]  /*6b60*/  @P1 SYNCS.ARRIVE.TRANS64.RED.A1T0 RZ, [R0+URZ], RZ ;  /* 0x000000ff00ff19a7 */ /* 0x0005e800081004ff */
.L_x_107:
[----:B------:R-:W3:Y:S01]  /*6b70*/  @P1 SYNCS.PHASECHK.TRANS64.TRYWAIT P0, [R3+URZ+0xd0], R4 ;  /* 0x0000d004030015a7 */ /* 0x000ee200080011ff */
[----:B------:R-:W-:Y:S01]  /*6b80*/  BSSY B1, `(.L_x_108) ;  /* 0x0000013000017945 */ /* 0x000fe20003800000 */
[----:B---3--:R-:W-:Y:S03]  /*6b90*/  @P1 SEL R86, RZ, 0x1, !P0 ;  /* 0x00000001ff561807 */ /* 0x008fe60004000000 */
[----:B------:R-:W-:Y:S05]  /*6ba0*/  @!P1 BRA `(.L_x_109) ;  /* 0x0000000000409947 */ /* 0x000fea0003800000 */
[----:B------:R-:W-:Y:S01]  /*6bb0*/  ISETP.NE.AND P1, PT, R87, RZ, PT ;  /* 0x000000ff5700720c */ /* 0x000fe20003f25270 */
[----:B------:R-:W-:Y:S01]  /*6bc0*/  BSSY B0, `(.L_x_110) ;  /* 0x0000009000007945 */ /* 0x000fe20003800000 */
[----:B------:R-:W-:Y:S11]  /*6bd0*/  ISETP.NE.AND P0, PT, R86, RZ, PT ;  /* 0x000000ff5600720c */ /* 0x000ff60003f05270 */
[----:B------:R-:W-:Y:S05]  /*6be0*/  @P1 IMAD R5, R85, 0x800, R74 ;  /* 0x0000080055051824 */ /* 0x000fea00078e024a */
[----:B------:R-:W-:Y:S05]  /*6bf0*/  @P1 LEA R5, R5, UR50, 0x1 ;  /* 0x0000003205051c11 */ /* 0x000fea000f8e08ff */
[----:B--2---:R-:W-:Y:S01]  /*6c00*/  @P1 IMAD.IADD R0, R88, 0x1, R5 ;  /* 0x0000000158001824 */ /* 0x004fe200078e0205 */
[----:B------:R-:W-:Y:S06]  /*6c10*/  @P0 BRA `(.L_x_111) ;  /* 0x00000000000c0947 */ /* 0x000fec0003800000 */
[----:B------:R-:W-:Y:S04]  /*6c20*/  SHF.L.U32 R2, R39, 0x1f, RZ ;  /* 0x0000001f27027819 */ /* 0x000fe800000006ff */
[----:B------:R-:W2:Y:S02]  /*6c30*/  SYNCS.PHASECHK.TRANS64.TRYWAIT P0, [R3+URZ+0xd0], R2 ;  /* 0x0000d002030075a7 */ /* 0x000ea400080011ff */
[----:B--2---:R-:W-:Y:S05]  /*6c40*/  @!P0 BRA `(.L_x_112) ;  /* 0x0000001400b08947 */ /* 0x004fea0003800000 */
.L_x_111:
[----:B------:R-:W-:Y:S05]  /*6c50*/  BSYNC B0 ;  /* 0x0000000000007941 */ /* 0x000fea0003800000 */
.L_x_110:
[----:B------:R-:W-:Y:S11]  /*6c60*/  ISETP.NE.AND P0, PT, R87, RZ, PT ;  /* 0x000000ff5700720c */ /* 0x000ff60003f05270 */
[----:B------:R-:W-:Y:S02]  /*6c70*/  @!UPT UIADD3 URZ, UPT, UPT, URZ, URZ, URZ ;  /* 0x000000fffffff290 */ /* 0x000fe4000fffe0ff */
[----:B------:R-:W-:Y:S05]  /*6c80*/  @P0 WARPSYNC.ALL ;  /* 0x0000000000000948 */ /* 0x000fea0003800000 */
[----:B------:R3:W4:Y:S04]  /*6c90*/  @P0 LDSM.16.M88.4 R40, [R5+0x200] ;  /* 0x000200000528083b */ /* 0x0007280000000200 */
[----:B------:R3:W1:Y:S02]  /*6ca0*/  @P0 LDSM.16.M88.4 R48, [R0+0x200] ;  /* 0x000200000030083b */ /* 0x0006640000000200 */
.L_x_109:
[----:B------:R-:W-:Y:S05]  /*6cb0*/  BSYNC B1 ;  /* 0x0000000000017941 */ /* 0x000fea0003800000 */
.L_x_108:
[----:B--2---:R-:W-:Y:S05]  /*6cc0*/  VIADD R3, R34, 0x20 ;  /* 0x0000002022037836 */ /* 0x004fea0000000000 */
[----:B------:R-:W-:Y:S04]  /*6cd0*/  SHF.R.U32.HI R3, RZ, 0x15, R3 ;  /* 0x00000015ff037819 */ /* 0x000fe80000011603 */
[----:B------:R-:W-:Y:S11]  /*6ce0*/  LOP3.LUT P0, RZ, R3, 0x3, R76, 0x48, !PT ;  /* 0x0000000303ff7812 */ /* 0x000ff6000780484c */
[----:B------:R-:W-:Y:S02]  /*6cf0*/  @!UPT UIADD3 URZ, UPT, UPT, URZ, URZ, URZ ;  /* 0x000000fffffff290 */ /* 0x000fe4000fffe0ff */
[----:B------:R-:W-:Y:S05]  /*6d00*/  @!P0 BRA `(.L_x_113) ;  /* 0x0000000000408947 */ /* 0x000fea0003800000 */
[----:B------:R-:W3:Y:S01]  /*6d10*/  LDCU.64 UR8, c[0x4][0x70] ;  /* 0x01000e00ff0877ac */ /* 0x000ee20008000a00 */
[----:B------:R-:W-:Y:S01]  /*6d20*/  MOV R3, 0x0 ;  /* 0x0000000000037802 */ /* 0x000fe20000000f00 */
[----:B------:R-:W-:Y:S02]  /*6d30*/  HFMA2 R12, -RZ, RZ, 0, 5.9604644775390625e-08 ;  /* 0x00000001ff0c7431 */ /* 0x000fe400000001ff */
[----:B------:R-:W-:Y:S02]  /*6d40*/  IMAD.MOV.U32 R8, RZ, RZ, 0x192 ;  /* 0x00000192ff087424 */ /* 0x000fe400078e00ff */
[----:B------:R-:W-:Y:S01]  /*6d50*/  IMAD.MOV.U32 R13, RZ, RZ, RZ ;  /* 0x000000ffff0d7224 */ /* 0x000fe200078e00ff */
[----:B------:R-:W2:Y:S01]  /*6d60*/  LDCU.64 UR6, c[0x4][0x78] ;  /* 0x01000f00ff0677ac */ /* 0x000ea20008000a00 */
[----:B------:R-:W1:Y:S01]  /*6d70*/  LDC.64 R2, c[0x4][R3] ;  /* 0x0100000003027b82 */ /* 0x000e620000000a00 */
[----:B------:R-:W5:Y:S01]  /*6d80*/  LDCU.64 UR4, c[0x4][0x10] ;  /* 0x01000200ff0477ac */ /* 0x000f620008000a00 */
[----:B---3--:R-:W-:Y:S01]  /*6d90*/  MOV R5, UR9 ;  /* 0x0000000900057c02 */ /* 0x008fe20008000f00 */
[----:B------:R-:W-:Y:S01]  /*6da0*/  IMAD.U32 R4, RZ, RZ, UR8 ;  /* 0x00000008ff047e24 */ /* 0x000fe2000f8e00ff */
[----:B--2---:R-:W-:Y:S01]  /*6db0*/  MOV R7, UR7 ;  /* 0x0000000700077c02 */ /* 0x004fe20008000f00 */
[----:B------:R-:W-:Y:S01]  /*6dc0*/  IMAD.U32 R6, RZ, RZ, UR6 ;  /* 0x00000006ff067e24 */ /* 0x000fe2000f8e00ff */
[----:B-----5:R-:W-:Y:S01]  /*6dd0*/  MOV R11, UR5 ;  /* 0x00000005000b7c02 */ /* 0x020fe20008000f00 */
[----:B------:R-:W-:Y:S02]  /*6de0*/  IMAD.U32 R10, RZ, RZ, UR4 ;  /* 0x00000004ff0a7e24 */ /* 0x000fe4000f8e00ff */
[----:B------:R-:W-:Y:S07]  /*6df0*/  LEPC R20, `(.L_x_113) ;  /* 0x000000001014794e */ /* 0x000fee0000000000 */
[----:B-1--4-:R-:W-:Y:S05]  /*6e00*/  CALL.ABS.NOINC R2 ;  /* 0x0000000002007343 */ /* 0x012fea0003c00000 */
.L_x_113:
[----:B------:R-:W-:Y:S01]  /*6e10*/  ISETP.NE.AND P0, PT, R75, RZ, PT ;  /* 0x000000ff4b00720c */ /* 0x000fe20003f05270 */
[----:B------:R-:W-:Y:S05]  /*6e20*/  WARPSYNC.ALL ;  /* 0x0000000000007948 */ /* 0x000fea0003800000 */
[----:B------:R-:W-:Y:S01]  /*6e30*/  R2UR UR4, R34 ;  /* 0x00000000220472ca */ /* 0x000fe200000e0000 */
[----:B------:R-:W-:Y:S01]  /*6e40*/  BSSY.RECONVERGENT B0, `(.L_x_114) ;  /* 0x0000057000007945 */ /* 0x000fe20003800200 */
[----:B------:R-:W-:Y:S02]  /*6e50*/  R2UR UR5, R84 ;  /* 0x00000000540572ca */ /* 0x000fe400000e0000 */
[C---:B----4-:R-:W-:Y:S02]  /*6e60*/  SHF.L.U32 R20, R40.reuse, 0x10, RZ ;  /* 0x0000001028147819 */ /* 0x050fe400000006ff */
[----:B------:R-:W-:Y:S02]  /*6e70*/  LOP3.LUT R36, R40, 0xffff0000, RZ, 0xc0, !PT ;  /* 0xffff000028247812 */ /* 0x000fe400078ec0ff */
[C---:B------:R-:W-:Y:S02]  /*6e80*/  SHF.L.U32 R21, R41.reuse, 0x10, RZ ;  /* 0x0000001029157819 */ /* 0x040fe400000006ff */
[----:B------:R-:W-:Y:S02]  /*6e90*/  LOP3.LUT R38, R41, 0xffff0000, RZ, 0xc0, !PT ;  /* 0xffff000029267812 */ /* 0x000fe400078ec0ff */
[C---:B------:R-:W-:Y:S01]  /*6ea0*/  SHF.L.U32 R37, R42.reuse, 0x10, RZ ;  /* 0x000000102a257819 */ /* 0x040fe200000006ff */
[----:B---3--:R-:W2:Y:S01]  /*6eb0*/  LDTM.16dp256bit.x4 R4, tmem[UR4+0x20] ;  /* 0x00002004000479ee */ /* 0x008ea20008120000 */
[----:B------:R-:W-:Y:S01]  /*6ec0*/  LOP3.LUT R40, R42, 0xffff0000, RZ, 0xc0, !PT ;  /* 0xffff00002a287812 */ /* 0x000fe200078ec0ff */
[----:B------:R-:W-:Y:S01]  /*6ed0*/  NOP ;  /* 0x0000000000007918 */ /* 0x000fe20000000000 */
[C---:B------:R-:W-:Y:S01]  /*6ee0*/  SHF.L.U32 R39, R43.reuse, 0x10, RZ ;  /* 0x000000102b277819 */ /* 0x040fe200000006ff */
[----:B------:R-:W-:Y:S01]  /*6ef0*/  UIADD3 UR5, UPT, UPT, UR5, 0x130, URZ ;  /* 0x0000013005057890 */ /* 0x000fe2000fffe0ff */
[----:B------:R-:W-:Y:S02]  /*6f00*/  LOP3.LUT R42, R43, 0xffff0000, RZ, 0xc0, !PT ;  /* 0xffff00002b2a7812 */ /* 0x000fe400078ec0ff */
[C---:B-1----:R-:W-:Y:S01]  /*6f10*/  SHF.L.U32 R41, R48.reuse, 0x10, RZ ;  /* 0x0000001030297819 */ /* 0x042fe200000006ff */
[----:B------:R-:W-:Y:S01]  /*6f20*/  UPRMT UR5, UR45, 0x654, UR5 ;  /* 0x000006542d057896 */ /* 0x000fe20008000005 */
[----:B------:R-:W-:Y:S02]  /*6f30*/  LOP3.LUT R43, R48, 0xffff0000, RZ, 0xc0, !PT ;  /* 0xffff0000302b7812 */ /* 0x000fe400078ec0ff */
[C---:B------:R-:W-:Y:S02]  /*6f40*/  SHF.L.U32 R44, R49.reuse, 0x10, RZ ;  /* 0x00000010312c7819 */ /* 0x040fe400000006ff */
[----:B------:R-:W-:Y:S02]  /*6f50*/  LOP3.LUT R46, R49, 0xffff0000, RZ, 0xc0, !PT ;  /* 0xffff0000312e7812 */ /* 0x000fe400078ec0ff */
[C---:B------:R-:W-:Y:S02]  /*6f60*/  SHF.L.U32 R45, R50.reuse, 0x10, RZ ;  /* 0x00000010322d7819 */ /* 0x040fe400000006ff */
[----:B--2---:R-:W-:Y:S01]  /*6f70*/  SYNCS.ARRIVE.TRANS64.RED.A1T0 RZ, [UR5], RZ ;  /* 0x000000ffffff79a7 */ /* 0x004fe20008100405 */
[----:B------:R-:W-:Y:S02]  /*6f80*/  LOP3.LUT R48, R50, 0xffff0000, RZ, 0xc0, !PT ;  /* 0xffff000032307812 */ /* 0x000fe400078ec0ff */
[----:B------:R-:W-:Y:S02]  /*6f90*/  MOV R85, UR42 ;  /* 0x0000002a00557c02 */ /* 0x000fe40008000f00 */
[----:B------:R-:W-:Y:S02]  /*6fa0*/  SHF.L.U32 R47, R51, 0x10, RZ ;  /* 0x00000010332f7819 */ /* 0x000fe400000006ff */
[----:B------:R-:W-:Y:S01]  /*6fb0*/  LEA R85, R85, R74, 0xb ;  /* 0x0000004a55557211 */ /* 0x000fe200078e58ff */
[C---:B------:R-:W-:Y:S01]  /*6fc0*/  FMUL R4, R33.reuse, R4 ;  /* 0x0000000421047220 */ /* 0x040fe20000400000 */
[C---:B------:R-:W-:Y:S01]  /*6fd0*/  FMUL R5, R33.reuse, R5 ;  /* 0x0000000521057220 */ /* 0x040fe20000400000 */
[----:B------:R-:W-:Y:S01]  /*6fe0*/  FMUL R6, R33, R6 ;  /* 0x0000000621067220 */ /* 0x000fe20000400000 */
[----:B------:R-:W-:Y:S01]  /*6ff0*/  LEA R89, R85, UR50, 0x1 ;  /* 0x0000003255597c11 */ /* 0x000fe2000f8e08ff */
[C---:B------:R-:W-:Y:S01]  /*7000*/  FFMA R4, R35.reuse, R20, R4 ;  /* 0x0000001423047223 */ /* 0x040fe20000000004 */
[C---:B------:R-:W-:Y:S01]  /*7010*/  FFMA R5, R35.reuse, R36, R5 ;  /* 0x0000002423057223 */ /* 0x040fe20000000005 */
[----:B------:R-:W-:Y:S01]  /*7020*/  FFMA R6, R35, R21, R6 ;  /* 0x0000001523067223 */ /* 0x000fe20000000006 */
[----:B------:R-:W-:Y:S01]  /*7030*/  IADD3 R88, PT, PT, R88, 0x200, R89 ;  /* 0x0000020058587810 */ /* 0x000fe20007ffe059 */
[C---:B------:R-:W-:Y:S01]  /*7040*/  FMUL R7, R33.reuse, R7 ;  /* 0x0000000721077220 */ /* 0x040fe20000400000 */
[----:B------:R-:W-:Y:S01]  /*7050*/  FMUL R8, R33, R8 ;  /* 0x0000000821087220 */ /* 0x000fe20000400000 */
[----:B------:R-:W-:Y:S01]  /*7060*/  F2FP.BF16.F32.PACK_AB R68, R5, R4 ;  /* 0x000000040544723e */ /* 0x000fe200000010ff */
[----:B------:R-:W-:Y:S01]  /*7070*/  FMUL R9, R33, R9 ;  /* 0x0000000921097220 */ /* 0x000fe20000400000 */
[C---:B------:R-:W-:Y:S01]  /*7080*/  FFMA R7, R35.reuse, R38, R7 ;  /* 0x0000002623077223 */ /* 0x040fe20000000007 */
[----:B------:R-:W-:Y:S01]  /*7090*/  FFMA R8, R35, R37, R8 ;  /* 0x0000002523087223 */ /* 0x000fe20000000008 */
[----:B------:R-:W-:Y:S01]  /*70a0*/  FMUL R10, R33, R10 ;  /* 0x0000000a210a7220 */ /* 0x000fe20000400000 */
[----:B------:R-:W-:Y:S01]  /*70b0*/  FFMA R9, R35, R40, R9 ;  /* 0x0000002823097223 */ /* 0x000fe20000000009 */
[C---:B------:R-:W-:Y:S01]  /*70c0*/  FMUL R11, R33.reuse, R11 ;  /* 0x0000000b210b7220 */ /* 0x040fe20000400000 */
[C---:B------:R-:W-:Y:S01]  /*70d0*/  FMUL R0, R33.reuse, R12 ;  /* 0x0000000c21007220 */ /* 0x040fe20000400000 */
[----:B------:R-:W-:Y:S01]  /*70e0*/  FMUL R2, R33, R13 ;  /* 0x0000000d21027220 */ /* 0x000fe20000400000 */
[----:B------:R-:W-:Y:S01]  /*70f0*/  FFMA R10, R35, R39, R10 ;  /* 0x00000027230a7223 */ /* 0x000fe2000000000a */
        /* <DEDUP_REMOVED lines=8> */
[----:B------:R-:W-:Y:S01]  /*7180*/  LOP3.LUT R50, R51, 0xffff0000, RZ, 0xc0, !PT ;  /* 0xffff000033327812 */ /* 0x000fe200078ec0ff */
[----:B------:R-:W-:Y:S01]  /*7190*/  FMUL R14, R33, R18 ;  /* 0x00000012210e7220 */ /* 0x000fe20000400000 */
[----:B------:R-:W-:Y:S01]  /*71a0*/  FFMA R15, R35, R46, R15 ;  /* 0x0000002e230f7223 */ /* 0x000fe2000000000f */
        /* <DEDUP_REMOVED lines=27> */
[----:B------:R-:W-:Y:S02]  /*7360*/  UIADD3 UR9, UPT, UPT, UR41, 0x20, URZ ;  /* 0x0000002029097890 */ /* 0x000fe4000fffe0ff */
[----:B------:R-:W-:Y:S02]  /*7370*/  UIADD3 UR8, UPT, UPT, UR4, 0x200, URZ ;  /* 0x0000020004087890 */ /* 0x000fe4000fffe0ff */
[----:B------:R-:W-:Y:S09]  /*7380*/  UIADD3.X UR7, UPT, UPT, URZ, UR59, URZ, UP0, !UPT ;  /* 0x0000003bff077290 */ /* 0x000ff200087fe4ff */
[----:B------:R2:W-:Y:S02]  /*7390*/  UTMASTG.4D.IM2COL [UR8], [UR6] ;  /* 0x00000008060073b5 */ /* 0x0005e40008058000 */
[----:B--2---:R0:W-:Y:S02]  /*73a0*/  UTMACMDFLUSH ;  /* 0x00000000000079b7 */ /* 0x0041e40000000000 */
.L_x_115:
[----:B------:R-:W-:Y:S05]  /*73b0*/  BSYNC.RECONVERGENT B0 ;  /* 0x0000000000007941 */ /* 0x000fea0003800200 */
.L_x_114:
[----:B------:R-:W-:Y:S01]  /*73c0*/  UIADD3 UR42, UPT, UPT, UR42, 0x1, URZ ;  /* 0x000000012a2a7890 */ /* 0x000fe2000fffe0ff */
[----:B------:R-:W-:Y:S03]  /*73d0*/  BSSY.RECONVERGENT B0, `(.L_x_116) ;  /* 0x0000008000007945 */ /* 0x000fe60003800200 */
[----:B------:R-:W-:Y:S04]  /*73e0*/  UISETP.NE.AND UP0, UPT, UR42, 0x3, UPT ;  /* 0x000000032a00788c */ /* 0x000fe8000bf05270 */
[----:B------:R-:W-:Y:S02]  /*73f0*/  UISETP.EQ.XOR UP1, UPT, UR40, 0x3, !UP0 ;  /* 0x000000032800788c */ /* 0x000fe4000c722a70 */
[----:B------:R-:W-:Y:S02]  /*7400*/  USEL UR57, UR42, URZ, UP0 ;  /* 0x000000ff2a397287 */ /* 0x000fe40008000000 */
[----:B------:R-:W-:Y:S04]  /*7410*/  USEL UR4, URZ, 0x1, !UP1 ;  /* 0x00000001ff047887 */ /* 0x000fe8000c800000 */
[----:B------:R-:W-:Y:S01]  /*7420*/  ULOP3.LUT UR54, UR54, UR4, URZ, 0x3c, !UPT ;  /* 0x0000000436367292 */ /* 0x000fe2000f8e3cff */
[----:B------:R-:W-:Y:S11]  /*7430*/  @P0 BRA `(.L_x_117) ;  /* 0x0000000000040947 */ /* 0x000ff60003800000 */
[----:B------:R-:W-:Y:S04]  /*7440*/  DEPBAR.LE SB0, 0x1 ;  /* 0x000080400000791a */ /* 0x000fe80000000000 */
.L_x_117:
[----:B------:R-:W-:Y:S05]  /*7450*/  BSYNC.RECONVERGENT B0 ;  /* 0x0000000000007941 */ /* 0x000fea0003800200 */
.L_x_116:
[----:B------:R-:W-:Y:S01]  /*7460*/  BAR.SYNC.DEFER_BLOCKING 0x1, 0x80 ;  /* 0x0042000000007b1d */ /* 0x000fe20000010000 */
[----:B------:R-:W-:Y:S01]  /*7470*/  UISETP.NE.AND UP0, UPT, UR53, -0x2, UPT ;  /* 0xfffffffe3500788c */ /* 0x000fe2000bf05270 */
[----:B------:R-:W-:Y:S08]  /*7480*/  IADD3 R0, PT, PT, R30, 0x1, RZ ;  /* 0x000000011e007810 */ /* 0x000ff00007ffe0ff */
[----:B------:R-:W-:Y:S05]  /*7490*/  BRA.U !UP0, `(.L_x_118) ;  /* 0x0000000108287547 */ /* 0x000fea000b800000 */
[----:B------:R-:W2:Y:S01]  /*74a0*/  S2R R2, SR_CgaCtaId ;  /* 0x0000000000027919 */ /* 0x000ea20000008800 */
[----:B------:R-:W-:Y:S01]  /*74b0*/  ISETP.NE.AND P0, PT, R83, RZ, PT ;  /* 0x000000ff5300720c */ /* 0x000fe20003f05270 */
[----:B------:R-:W-:Y:S01]  /*74c0*/  IMAD.U32 R3, RZ, RZ, UR52 ;  /* 0x00000034ff037e24 */ /* 0x000fe2000f8e00ff */
[----:B------:R-:W-:Y:S04]  /*74d0*/  UIADD3 UR52, UPT, UPT, UR52, 0x1, URZ ;  /* 0x0000000134347890 */ /* 0x000fe8000fffe0ff */
[----:B------:R-:W-:Y:S04]  /*74e0*/  UISETP.NE.AND UP0, UPT, UR52, 0x3, UPT ;  /* 0x000000033400788c */ /* 0x000fe8000bf05270 */
[----:B------:R-:W-:Y:S03]  /*74f0*/  USEL UR52, UR52, URZ, UP0 ;  /* 0x000000ff34347287 */ /* 0x000fe60008000000 */
[----:B------:R-:W-:Y:S05]  /*7500*/  @P0 LEA R3, R3, UR50, 0x3 ;  /* 0x0000003203030c11 */ /* 0x000fea000f8e18ff */
[----:B------:R-:W-:Y:S05]  /*7510*/  @P0 VIADD R3, R3, 0xe8 ;  /* 0x000000e803030836 */ /* 0x000fea0000000000 */
[----:B--2---:R-:W-:Y:S04]  /*7520*/  @P0 PRMT R2, R2, 0x654, R3 ;  /* 0x0000065402020816 */ /* 0x004fe80000000003 */
[----:B------:R2:W-:Y:S03]  /*7530*/  @P0 SYNCS.ARRIVE.TRANS64.RED.A1T0 RZ, [R2+URZ], RZ ;  /* 0x000000ff02ff09a7 */ /* 0x0005e600081004ff */
.L_x_118:
[----:B------:R-:W-:Y:S01]  /*7540*/  ISETP.NE.AND P1, PT, R78, RZ, PT ;  /* 0x000000ff4e00720c */ /* 0x000fe20003f25270 */
[----:B------:R-:W-:Y:S01]  /*7550*/  UIADD3 UR53, UPT, UPT, UR53, 0x2, URZ ;  /* 0x0000000235357890 */ /* 0x000fe2000fffe0ff */
[----:B------:R-:W-:Y:S01]  /*7560*/  ISETP.NE.AND P0, PT, R0, 0x2, PT ;  /* 0x000000020000780c */ /* 0x000fe20003f05270 */
[----:B------:R-:W-:Y:S01]  /*7570*/  UMOV UR60, UR51 ;  /* 0x00000033003c7c82 */ /* 0x000fe20008000000 */
[----:B------:R-:W-:Y:S01]  /*7580*/  LOP3.LUT R72, R72, 0x1, RZ, 0x3c, !PT ;  /* 0x0000000148487812 */ /* 0x000fe200078e3cff */
[----:B------:R-:W-:Y:S01]  /*7590*/  IMAD.IADD R18, R29, 0x1, R62 ;  /* 0x000000011d127824 */ /* 0x000fe200078e023e */
[----:B--2---:R-:W-:Y:S01]  /*75a0*/  SEL R2, RZ, 0x1, P0 ;  /* 0x00000001ff027807 */ /* 0x004fe20000000000 */
[----:B------:R-:W-:Y:S01]  /*75b0*/  IMAD.IADD R19, R31, 0x1, R64 ;  /* 0x000000011f137824 */ /* 0x000fe200078e0240 */
[----:B------:R-:W-:Y:S02]  /*75c0*/  SEL R30, R0, RZ, P0 ;  /* 0x000000ff001e7207 */ /* 0x000fe40000000000 */
[----:B------:R-:W-:Y:S03]  /*75d0*/  LOP3.LUT R73, R73, R2, RZ, 0x3c, !PT ;  /* 0x0000000249497212 */ /* 0x000fe600078e3cff */
[----:B------:R-:W-:Y:S05]  /*75e0*/  @P1 BRA `(.L_x_119) ;  /* 0xffffffdc00cc1947 */ /* 0x000fea000383ffff */
[----:B------:R-:W-:-:S09]  /*75f0*/  UISETP.NE.AND UP0, UPT, UR56, URZ, UPT ;  /* 0x000000ff3800728c */ /* 0x000fd2000bf05270 */
[----:B------:R-:W-:Y:S05]  /*7600*/  BRA.U !UP0, `(.L_x_120) ;  /* 0x0000000108487547 */ /* 0x000fea000b800000 */
[----:B------:R-:W2:Y:S02]  /*7610*/  LDCU.64 UR4, c[0x0][0x890] ;  /* 0x00011200ff0477ac */ /* 0x000ea40008000a00 */
[----:B--2---:R-:W-:-:S04]  /*7620*/  UISETP.NE.U32.AND UP0, UPT, UR4, URZ, UPT ;  /* 0x000000ff0400728c */ /* 0x004fc8000bf05070 */
[----:B------:R-:W-:-:S09]  /*7630*/  UISETP.NE.AND.EX UP0, UPT, UR5, URZ, UPT, UP0 ;  /* 0x000000ff0500728c */ /* 0x000fd2000bf05300 */
[----:B------:R-:W-:Y:S05]  /*7640*/  BRA.U UP0, `(.L_x_121) ;  /* 0x00000001000c7547 */ /* 0x000fea000b800000 */
[----:B------:R-:W-:-:S13]  /*7650*/  FSETP.NEU.AND P0, PT, R35, RZ, PT ;  /* 0x000000ff2300720b */ /* 0x000fda0003f0d000 */
[----:B------:R-:W-:Y:S05]  /*7660*/  @!P0 EXIT ;  /* 0x000000000000894d */ /* 0x000fea0003800000 */
[----:B------:R-:W-:Y:S05]  /*7670*/  BRA `(.L_x_120) ;  /* 0x00000000002c7947 */ /* 0x000fea0003800000 */
.L_x_121:
[----:B------:R-:W-:Y:S01]  /*7680*/  ISETP.NE.AND P0, PT, R82, RZ, PT ;  /* 0x000000ff5200720c */ /* 0x000fe20003f05270 */
[----:B------:R-:W-:-:S12]  /*7690*/  BSSY.RECONVERGENT B0, `(.L_x_120) ;  /* 0x0000009000007945 */ /* 0x000fd80003800200 */
[----:B------:R-:W-:Y:S05]  /*76a0*/  @P0 BRA `(.L_x_122) ;  /* 0x0000000000140947 */ /* 0x000fea0003800000 */
[----:B------:R-:W2:Y:S02]  /*76b0*/  LDCU.64 UR4, c[0x0][0x888] ;  /* 0x00011100ff0477ac */ /* 0x000ea40008000a00 */
[----:B--2---:R-:W-:-:S04]  /*76c0*/  ISETP.NE.U32.AND P0, PT, RZ, UR4, PT ;  /* 0x00000004ff007c0c */ /* 0x004fc8000bf05070 */
[----:B------:R-:W-:-:S13]  /*76d0*/  ISETP.NE.AND.EX P0, PT, RZ, UR5, PT, P0 ;  /* 0x00000005ff007c0c */ /* 0x000fda000bf05300 */
[----:B------:R-:W-:Y:S05]  /*76e0*/  @!P0 EXIT ;  /* 0x000000000000894d */ /* 0x000fea0003800000 */
[----:B------:R-:W-:Y:S05]  /*76f0*/  BRA `(.L_x_123) ;  /* 0x0000000000087947 */ /* 0x000fea0003800000 */
.L_x_122:
[----:B------:R-:W-:-:S13]  /*7700*/  FSETP.NEU.AND P0, PT, R35, RZ, PT ;  /* 0x000000ff2300720b */ /* 0x000fda0003f0d000 */
[----:B------:R-:W-:Y:S05]  /*7710*/  @!P0 EXIT ;  /* 0x000000000000894d */ /* 0x000fea0003800000 */
.L_x_123:
[----:B------:R-:W-:Y:S05]  /*7720*/  BSYNC.RECONVERGENT B0 ;  /* 0x0000000000007941 */ /* 0x000fea0003800200 */
.L_x_120:
[----:B------:R-:W-:Y:S01]  /*7730*/  ULEA UR4, UR52, UR50, 0x3 ;  /* 0x0000003234047291 */ /* 0x000fe2000f8e18ff */
[----:B------:R-:W-:-:S04]  /*7740*/  DEPBAR.LE SB0, 0x0 ;  /* 0x000080000000791a */ /* 0x000fc80000000000 */
[----:B------:R-:W-:-:S04]  /*7750*/  UIADD3 UR4, UPT, UPT, UR4, 0xe8, URZ ;  /* 0x000000e804047890 */ /* 0x000fc8000fffe0ff */
[----:B------:R-:W-:-:S09]  /*7760*/  UPRMT UR4, UR45, 0x654, UR4 ;  /* 0x000006542d047896 */ /* 0x000fd20008000004 */
[----:B------:R-:W-:Y:S01]  /*7770*/  SYNCS.ARRIVE.TRANS64.RED.A1T0 RZ, [UR4], RZ ;  /* 0x000000ffffff79a7 */ /* 0x000fe20008100404 */
[----:B------:R-:W-:Y:S05]  /*7780*/  EXIT ;  /* 0x000000000000794d */ /* 0x000fea0003800000 */
.L_x_25:
[----:B------:R-:W-:Y:S07]  /*7790*/  MOV R2, UR9 ;  /* 0x0000000900027c02 */ /* 0x000fee0008000f00 */
.L_x_124:
[----:B-1----:R1:W2:Y:S02]  /*77a0*/  SYNCS.PHASECHK.TRANS64.TRYWAIT P1, [R2+URZ+0x68], R5 ;  /* 0x00006805020075a7 */ /* 0x0022a400080211ff */
[----:B--2---:R-:W-:Y:S05]  /*77b0*/  @!P1 NANOSLEEP.SYNCS 0x989680 ;  /* 0x009896800000995d */ /* 0x004fea0003900000 */
[----:B------:R-:W2:Y:S02]  /*77c0*/  @!P1 SYNCS.PHASECHK.TRANS64 P1, [R2+URZ+0x68], R5 ;  /* 0x00006805020095a7 */ /* 0x000ea400080210ff */
[----:B--2---:R-:W-:Y:S05]  /*77d0*/  @!P1 BRA `(.L_x_124) ;  /* 0xfffffffc00f09947 */ /* 0x004fea000383ffff */
[----:B------:R-:W-:Y:S05]  /*77e0*/  BRA `(.L_x_24) ;  /* 0xffffffa000a07947 */ /* 0x000fea000383ffff */
.L_x_32:
[----:B------:R-:W-:Y:S07]  /*77f0*/  MOV R2, UR9 ;  /* 0x0000000900027c02 */ /* 0x000fee0008000f00 */
.L_x_125:
[----:B-1----:R1:W2:Y:S02]  /*7800*/  SYNCS.PHASECHK.TRANS64.TRYWAIT P0, [R2+URZ+0x68], R5 ;  /* 0x00006805020075a7 */ /* 0x0022a400080011ff */
[----:B--2---:R-:W-:Y:S05]  /*7810*/  @!P0 NANOSLEEP.SYNCS 0x989680 ;  /* 0x009896800000895d */ /* 0x004fea0003900000 */
[----:B------:R-:W2:Y:S02]  /*7820*/  @!P0 SYNCS.PHASECHK.TRANS64 P0, [R2+URZ+0x68], R5 ;  /* 0x00006805020085a7 */ /* 0x000ea400080010ff */
[----:B--2---:R-:W-:Y:S05]  /*7830*/  @!P0 BRA `(.L_x_125) ;  /* 0xfffffffc00f08947 */ /* 0x004fea000383ffff */
[----:B------:R-:W-:Y:S05]  /*7840*/  BRA `(.L_x_31) ;  /* 0xffffffa800147947 */ /* 0x000fea000383ffff */
.L_x_37:
[----:B-1----:R-:W-:-:S07]  /*7850*/  MOV R2, UR30 ;  /* 0x0000001e00027c02 */ /* 0x002fce0008000f00 */
.L_x_126:
[----:B-1----:R1:W2:Y:S02]  /*7860*/  SYNCS.PHASECHK.TRANS64.TRYWAIT P0, [R2+URZ+0x110], R3 ;  /* 0x00011003020075a7 */ /* 0x0022a400080011ff */
[----:B--2---:R-:W-:Y:S05]  /*7870*/  @!P0 NANOSLEEP.SYNCS 0x989680 ;  /* 0x009896800000895d */ /* 0x004fea0003900000 */
[----:B------:R-:W2:Y:S02]  /*7880*/  @!P0 SYNCS.PHASECHK.TRANS64 P0, [R2+URZ+0x110], R3 ;  /* 0x00011003020085a7 */ /* 0x000ea400080010ff */
[----:B--2---:R-:W-:Y:S05]  /*7890*/  @!P0 BRA `(.L_x_126) ;  /* 0xfffffffc00f08947 */ /* 0x004fea000383ffff */
[----:B------:R-:W-:Y:S05]  /*78a0*/  BRA `(.L_x_127) ;  /* 0xffffffa800ec7947 */ /* 0x000fea000383ffff */
.L_x_41:
[----:B------:R-:W-:-:S07]  /*78b0*/  MOV R0, UR4 ;  /* 0x0000000400007c02 */ /* 0x000fce0008000f00 */
.L_x_128:
[----:B-1----:R1:W2:Y:S02]  /*78c0*/  SYNCS.PHASECHK.TRANS64.TRYWAIT P0, [R0+URZ], R3 ;  /* 0x00000003000075a7 */ /* 0x0022a400080011ff */
[----:B--2---:R-:W-:Y:S05]  /*78d0*/  @!P0 NANOSLEEP.SYNCS 0x989680 ;  /* 0x009896800000895d */ /* 0x004fea0003900000 */
[----:B------:R-:W2:Y:S02]  /*78e0*/  @!P0 SYNCS.PHASECHK.TRANS64 P0, [R0+URZ], R3 ;  /* 0x00000003000085a7 */ /* 0x000ea400080010ff */
[----:B--2---:R-:W-:Y:S05]  /*78f0*/  @!P0 BRA `(.L_x_128) ;  /* 0xfffffffc00f08947 */ /* 0x004fea000383ffff */
[----:B------:R-:W-:Y:S05]  /*7900*/  BRA `(.L_x_129) ;  /* 0xffffffb000407947 */ /* 0x000fea000383ffff */
.L_x_42:
[----:B------:R-:W-:-:S07]  /*7910*/  MOV R0, UR4 ;  /* 0x0000000400007c02 */ /* 0x000fce0008000f00 */
.L_x_130:
[----:B-1----:R1:W2:Y:S02]  /*7920*/  SYNCS.PHASECHK.TRANS64.TRYWAIT P0, [R0+URZ], R3 ;  /* 0x00000003000075a7 */ /* 0x0022a400080011ff */
[----:B--2---:R-:W-:Y:S05]  /*7930*/  @!P0 NANOSLEEP.SYNCS 0x989680 ;  /* 0x009896800000895d */ /* 0x004fea0003900000 */
[----:B------:R-:W2:Y:S02]  /*7940*/  @!P0 SYNCS.PHASECHK.TRANS64 P0, [R0+URZ], R3 ;  /* 0x00000003000085a7 */ /* 0x000ea400080010ff */
[----:B--2---:R-:W-:Y:S05]  /*7950*/  @!P0 BRA `(.L_x_130) ;  /* 0xfffffffc00f08947 */ /* 0x004fea000383ffff */
[----:B------:R-:W-:Y:S05]  /*7960*/  BRA `(.L_x_131) ;  /* 0xffffffb0004c7947 */ /* 0x000fea000383ffff */
.L_x_43:
[----:B------:R-:W-:-:S07]  /*7970*/  MOV R0, UR4 ;  /* 0x0000000400007c02 */ /* 0x000fce0008000f00 */
.L_x_132:
[----:B-1----:R1:W2:Y:S02]  /*7980*/  SYNCS.PHASECHK.TRANS64.TRYWAIT P0, [R0+URZ], R3 ;  /* 0x00000003000075a7 */ /* 0x0022a400080011ff */
[----:B--2---:R-:W-:Y:S05]  /*7990*/  @!P0 NANOSLEEP.SYNCS 0x989680 ;  /* 0x009896800000895d */ /* 0x004fea0003900000 */
[----:B------:R-:W2:Y:S02]  /*79a0*/  @!P0 SYNCS.PHASECHK.TRANS64 P0, [R0+URZ], R3 ;  /* 0x00000003000085a7 */ /* 0x000ea400080010ff */
[----:B--2---:R-:W-:Y:S05]  /*79b0*/  @!P0 BRA `(.L_x_132) ;  /* 0xfffffffc00f08947 */ /* 0x004fea000383ffff */
[----:B------:R-:W-:Y:S05]  /*79c0*/  BRA `(.L_x_133) ;  /* 0xffffffb000587947 */ /* 0x000fea000383ffff */
.L_x_44:
[----:B------:R-:W-:-:S07]  /*79d0*/  MOV R0, UR4 ;  /* 0x0000000400007c02 */ /* 0x000fce0008000f00 */
.L_x_134:
[----:B-1----:R1:W2:Y:S02]  /*79e0*/  SYNCS.PHASECHK.TRANS64.TRYWAIT P0, [R0+URZ], R3 ;  /* 0x00000003000075a7 */ /* 0x0022a400080011ff */
[----:B--2---:R-:W-:Y:S05]  /*79f0*/  @!P0 NANOSLEEP.SYNCS 0x989680 ;  /* 0x009896800000895d */ /* 0x004fea0003900000 */
[----:B------:R-:W2:Y:S02]  /*7a00*/  @!P0 SYNCS.PHASECHK.TRANS64 P0, [R0+URZ], R3 ;  /* 0x00000003000085a7 */ /* 0x000ea400080010ff */
[----:B--2---:R-:W-:Y:S05]  /*7a10*/  @!P0 BRA `(.L_x_134) ;  /* 0xfffffffc00f08947 */ /* 0x004fea000383ffff */
[----:B------:R-:W-:Y:S05]  /*7a20*/  BRA `(.L_x_135) ;  /* 0xffffffb000647947 */ /* 0x000fea000383ffff */
.L_x_45:
[----:B------:R-:W-:-:S07]  /*7a30*/  MOV R0, UR4 ;  /* 0x0000000400007c02 */ /* 0x000fce0008000f00 */
.L_x_136:
[----:B-1----:R1:W2:Y:S02]  /*7a40*/  SYNCS.PHASECHK.TRANS64.TRYWAIT P0, [R0+URZ], R3 ;  /* 0x00000003000075a7 */ /* 0x0022a400080011ff */
[----:B--2---:R-:W-:Y:S05]  /*7a50*/  @!P0 NANOSLEEP.SYNCS 0x989680 ;  /* 0x009896800000895d */ /* 0x004fea0003900000 */
[----:B------:R-:W2:Y:S02]  /*7a60*/  @!P0 SYNCS.PHASECHK.TRANS64 P0, [R0+URZ], R3 ;  /* 0x00000003000085a7 */ /* 0x000ea400080010ff */
[----:B--2---:R-:W-:Y:S05]  /*7a70*/  @!P0 BRA `(.L_x_136) ;  /* 0xfffffffc00f08947 */ /* 0x004fea000383ffff */
[----:B------:R-:W-:Y:S05]  /*7a80*/  BRA `(.L_x_137) ;  /* 0xffffffb000707947 */ /* 0x000fea000383ffff */
.L_x_46:
[----:B------:R-:W-:-:S07]  /*7a90*/  MOV R0, UR4 ;  /* 0x0000000400007c02 */ /* 0x000fce0008000f00 */
.L_x_138:
[----:B-1----:R1:W2:Y:S02]  /*7aa0*/  SYNCS.PHASECHK.TRANS64.TRYWAIT P0, [R0+URZ], R3 ;  /* 0x00000003000075a7 */ /* 0x0022a400080011ff */
[----:B--2---:R-:W-:Y:S05]  /*7ab0*/  @!P0 NANOSLEEP.SYNCS 0x989680 ;  /* 0x009896800000895d */ /* 0x004fea0003900000 */
[----:B------:R-:W2:Y:S02]  /*7ac0*/  @!P0 SYNCS.PHASECHK.TRANS64 P0, [R0+URZ], R3 ;  /* 0x00000003000085a7 */ /* 0x000ea400080010ff */
[----:B--2---:R-:W-:Y:S05]  /*7ad0*/  @!P0 BRA `(.L_x_138) ;  /* 0xfffffffc00f08947 */ /* 0x004fea000383ffff */
[----:B------:R-:W-:Y:S05]  /*7ae0*/  BRA `(.L_x_139) ;  /* 0xffffffb0007c7947 */ /* 0x000fea000383ffff */
.L_x_47:
[----:B------:R-:W-:-:S07]  /*7af0*/  MOV R0, UR4 ;  /* 0x0000000400007c02 */ /* 0x000fce0008000f00 */
.L_x_140:
[----:B-1----:R1:W2:Y:S02]  /*7b00*/  SYNCS.PHASECHK.TRANS64.TRYWAIT P0, [R0+URZ], R3 ;  /* 0x00000003000075a7 */ /* 0x0022a400080011ff */
[----:B--2---:R-:W-:Y:S05]  /*7b10*/  @!P0 NANOSLEEP.SYNCS 0x989680 ;  /* 0x009896800000895d */ /* 0x004fea0003900000 */
[----:B------:R-:W2:Y:S02]  /*7b20*/  @!P0 SYNCS.PHASECHK.TRANS64 P0, [R0+URZ], R3 ;  /* 0x00000003000085a7 */ /* 0x000ea400080010ff */
[----:B--2---:R-:W-:Y:S05]  /*7b30*/  @!P0 BRA `(.L_x_140) ;  /* 0xfffffffc00f08947 */ /* 0x004fea000383ffff */
[----:B------:R-:W-:Y:S05]  /*7b40*/  BRA `(.L_x_141) ;  /* 0xffffffb000887947 */ /* 0x000fea000383ffff */
.L_x_48:
[----:B------:R-:W-:-:S07]  /*7b50*/  MOV R0, UR4 ;  /* 0x0000000400007c02 */ /* 0x000fce0008000f00 */
.L_x_142:
[----:B-1----:R1:W2:Y:S02]  /*7b60*/  SYNCS.PHASECHK.TRANS64.TRYWAIT P0, [R0+URZ], R3 ;  /* 0x00000003000075a7 */ /* 0x0022a400080011ff */
[----:B--2---:R-:W-:Y:S05]  /*7b70*/  @!P0 NANOSLEEP.SYNCS 0x989680 ;  /* 0x009896800000895d */ /* 0x004fea0003900000 */
[----:B------:R-:W2:Y:S02]  /*7b80*/  @!P0 SYNCS.PHASECHK.TRANS64 P0, [R0+URZ], R3 ;  /* 0x00000003000085a7 */ /* 0x000ea400080010ff */
[----:B--2---:R-:W-:Y:S05]  /*7b90*/  @!P0 BRA `(.L_x_142) ;  /* 0xfffffffc00f08947 */ /* 0x004fea000383ffff */
[----:B------:R-:W-:Y:S05]  /*7ba0*/  BRA `(.L_x_143) ;  /* 0xffffffb000947947 */ /* 0x000fea000383ffff */
.L_x_49:
[----:B------:R-:W-:-:S07]  /*7bb0*/  MOV R0, UR4 ;  /* 0x0000000400007c02 */ /* 0x000fce0008000f00 */
.L_x_144:
[----:B-1----:R1:W2:Y:S02]  /*7bc0*/  SYNCS.PHASECHK.TRANS64.TRYWAIT P0, [R0+URZ], R3 ;  /* 0x00000003000075a7 */ /* 0x0022a400080011ff */
[----:B--2---:R-:W-:Y:S05]  /*7bd0*/  @!P0 NANOSLEEP.SYNCS 0x989680 ;  /* 0x009896800000895d */ /* 0x004fea0003900000 */
[----:B------:R-:W2:Y:S02]  /*7be0*/  @!P0 SYNCS.PHASECHK.TRANS64 P0, [R0+URZ], R3 ;  /* 0x00000003000085a7 */ /* 0x000ea400080010ff */
[----:B--2---:R-:W-:Y:S05]  /*7bf0*/  @!P0 BRA `(.L_x_144) ;  /* 0xfffffffc00f08947 */ /* 0x004fea000383ffff */
[----:B------:R-:W-:Y:S05]  /*7c00*/  BRA `(.L_x_145) ;  /* 0xffffffb000a07947 */ /* 0x000fea000383ffff */
.L_x_50:
[----:B------:R-:W-:-:S07]  /*7c10*/  MOV R0, UR4 ;  /* 0x0000000400007c02 */ /* 0x000fce0008000f00 */
.L_x_146:
[----:B-1----:R1:W2:Y:S02]  /*7c20*/  SYNCS.PHASECHK.TRANS64.TRYWAIT P0, [R0+URZ], R3 ;  /* 0x00000003000075a7 */ /* 0x0022a400080011ff */
[----:B--2---:R-:W-:Y:S05]  /*7c30*/  @!P0 NANOSLEEP.SYNCS 0x989680 ;  /* 0x009896800000895d */ /* 0x004fea0003900000 */
[----:B------:R-:W2:Y:S02]  /*7c40*/  @!P0 SYNCS.PHASECHK.TRANS64 P0, [R0+URZ], R3 ;  /* 0x00000003000085a7 */ /* 0x000ea400080010ff */
[----:B--2---:R-:W-:Y:S05]  /*7c50*/  @!P0 BRA `(.L_x_146) ;  /* 0xfffffffc00f08947 */ /* 0x004fea000383ffff */
[----:B------:R-:W-:Y:S05]  /*7c60*/  BRA `(.L_x_147) ;  /* 0xffffffb000ac7947 */ /* 0x000fea000383ffff */
.L_x_51:
[----:B------:R-:W-:-:S07]  /*7c70*/  MOV R0, UR4 ;  /* 0x0000000400007c02 */ /* 0x000fce0008000f00 */
.L_x_148:
[----:B-1----:R1:W2:Y:S02]  /*7c80*/  SYNCS.PHASECHK.TRANS64.TRYWAIT P0, [R0+URZ], R3 ;  /* 0x00000003000075a7 */ /* 0x0022a400080011ff */
[----:B--2---:R-:W-:Y:S05]  /*7c90*/  @!P0 NANOSLEEP.SYNCS 0x989680 ;  /* 0x009896800000895d */ /* 0x004fea0003900000 */
[----:B------:R-:W2:Y:S02]  /*7ca0*/  @!P0 SYNCS.PHASECHK.TRANS64 P0, [R0+URZ], R3 ;  /* 0x00000003000085a7 */ /* 0x000ea400080010ff */
[----:B--2---:R-:W-:Y:S05]  /*7cb0*/  @!P0 BRA `(.L_x_148) ;  /* 0xfffffffc00f08947 */ /* 0x004fea000383ffff */
[----:B------:R-:W-:Y:S05]  /*7cc0*/  BRA `(.L_x_149) ;  /* 0xffffffb000b87947 */ /* 0x000fea000383ffff */
.L_x_52:
[----:B------:R-:W-:-:S07]  /*7cd0*/  MOV R0, UR4 ;  /* 0x0000000400007c02 */ /* 0x000fce0008000f00 */
.L_x_150:
[----:B-1----:R1:W2:Y:S02]  /*7ce0*/  SYNCS.PHASECHK.TRANS64.TRYWAIT P0, [R0+URZ], R3 ;  /* 0x00000003000075a7 */ /* 0x0022a400080011ff */
[----:B--2---:R-:W-:Y:S05]  /*7cf0*/  @!P0 NANOSLEEP.SYNCS 0x989680 ;  /* 0x009896800000895d */ /* 0x004fea0003900000 */
[----:B------:R-:W2:Y:S02]  /*7d00*/  @!P0 SYNCS.PHASECHK.TRANS64 P0, [R0+URZ], R3 ;  /* 0x00000003000085a7 */ /* 0x000ea400080010ff */
[----:B--2---:R-:W-:Y:S05]  /*7d10*/  @!P0 BRA `(.L_x_150) ;  /* 0xfffffffc00f08947 */ /* 0x004fea000383ffff */
[----:B------:R-:W-:Y:S05]  /*7d20*/  BRA `(.L_x_151) ;  /* 0xffffffb000c47947 */ /* 0x000fea000383ffff */
.L_x_55:
[----:B------:R-:W-:-:S07]  /*7d30*/  MOV R4, UR45 ;  /* 0x0000002d00047c02 */ /* 0x000fce0008000f00 */
.L_x_152:
[----:B--2---:R2:W3:Y:S02]  /*7d40*/  SYNCS.PHASECHK.TRANS64.TRYWAIT P1, [R4+URZ+0x118], R7 ;  /* 0x00011807040075a7 */ /* 0x0044e400080211ff */
[----:B---3--:R-:W-:Y:S05]  /*7d50*/  @!P1 NANOSLEEP.SYNCS 0x989680 ;  /* 0x009896800000995d */ /* 0x008fea0003900000 */
[----:B------:R-:W3:Y:S02]  /*7d60*/  @!P1 SYNCS.PHASECHK.TRANS64 P1, [R4+URZ+0x118], R7 ;  /* 0x00011807040095a7 */ /* 0x000ee400080210ff */
[----:B---3--:R-:W-:Y:S05]  /*7d70*/  @!P1 BRA `(.L_x_152) ;  /* 0xfffffffc00f09947 */ /* 0x008fea000383ffff */
[----:B------:R-:W-:Y:S05]  /*7d80*/  BRA `(.L_x_153) ;  /* 0xffffffb400287947 */ /* 0x000fea000383ffff */
.L_x_56:
[----:B--2---:R-:W-:-:S07]  /*7d90*/  MOV R4, UR45 ;  /* 0x0000002d00047c02 */ /* 0x004fce0008000f00 */
.L_x_154:
[----:B--2---:R2:W3:Y:S02]  /*7da0*/  SYNCS.PHASECHK.TRANS64.TRYWAIT P1, [R4+URZ+0x110], R5 ;  /* 0x00011005040075a7 */ /* 0x0044e400080211ff */
[----:B---3--:R-:W-:Y:S05]  /*7db0*/  @!P1 NANOSLEEP.SYNCS 0x989680 ;  /* 0x009896800000995d */ /* 0x008fea0003900000 */
[----:B------:R-:W3:Y:S02]  /*7dc0*/  @!P1 SYNCS.PHASECHK.TRANS64 P1, [R4+URZ+0x110], R5 ;  /* 0x00011005040095a7 */ /* 0x000ee400080210ff */
[----:B---3--:R-:W-:Y:S05]  /*7dd0*/  @!P1 BRA `(.L_x_154) ;  /* 0xfffffffc00f09947 */ /* 0x008fea000383ffff */
[----:B------:R-:W-:Y:S05]  /*7de0*/  BRA `(.L_x_155) ;  /* 0xffffffb400307947 */ /* 0x000fea000383ffff */
.L_x_64:
[----:B------:R-:W-:-:S07]  /*7df0*/  MOV R0, UR6 ;  /* 0x0000000600007c02 */ /* 0x000fce0008000f00 */
.L_x_156:
[----:B--2---:R2:W3:Y:S02]  /*7e00*/  SYNCS.PHASECHK.TRANS64.TRYWAIT P0, [R0+URZ+0x110], R5 ;  /* 0x00011005000075a7 */ /* 0x0044e400080011ff */
[----:B---3--:R-:W-:Y:S05]  /*7e10*/  @!P0 NANOSLEEP.SYNCS 0x989680 ;  /* 0x009896800000895d */ /* 0x008fea0003900000 */
[----:B------:R-:W3:Y:S02]  /*7e20*/  @!P0 SYNCS.PHASECHK.TRANS64 P0, [R0+URZ+0x110], R5 ;  /* 0x00011005000085a7 */ /* 0x000ee400080010ff */
[----:B---3--:R-:W-:Y:S05]  /*7e30*/  @!P0 BRA `(.L_x_156) ;  /* 0xfffffffc00f08947 */ /* 0x008fea000383ffff */
[----:B------:R-:W-:Y:S05]  /*7e40*/  BRA `(.L_x_157) ;  /* 0xffffffb800b87947 */ /* 0x000fea000383ffff */
.L_x_65:
[----:B------:R-:W-:-:S07]  /*7e50*/  MOV R5, UR8 ;  /* 0x0000000800057c02 */ /* 0x000fce0008000f00 */
.L_x_158:
[----:B--2---:R2:W3:Y:S02]  /*7e60*/  SYNCS.PHASECHK.TRANS64.TRYWAIT P0, [R5+URZ+0x130], R0 ;  /* 0x00013000050075a7 */ /* 0x0044e400080011ff */
[----:B---3--:R-:W-:Y:S05]  /*7e70*/  @!P0 NANOSLEEP.SYNCS 0x989680 ;  /* 0x009896800000895d */ /* 0x008fea0003900000 */
[----:B------:R-:W3:Y:S02]  /*7e80*/  @!P0 SYNCS.PHASECHK.TRANS64 P0, [R5+URZ+0x130], R0 ;  /* 0x00013000050085a7 */ /* 0x000ee400080010ff */
[----:B---3--:R-:W-:Y:S05]  /*7e90*/  @!P0 BRA `(.L_x_158) ;  /* 0xfffffffc00f08947 */ /* 0x008fea000383ffff */
[----:B------:R-:W-:Y:S05]  /*7ea0*/  BRA `(.L_x_159) ;  /* 0xffffffb800d47947 */ /* 0x000fea000383ffff */
.L_x_68:
[----:B--2---:R-:W-:Y:S07]  /*7eb0*/  MOV R0, UR7 ;  /* 0x0000000700007c02 */ /* 0x004fee0008000f00 */
.L_x_160:
[----:B--2---:R2:W3:Y:S02]  /*7ec0*/  SYNCS.PHASECHK.TRANS64.TRYWAIT P0, [R0+URZ], R5 ;  /* 0x00000005000075a7 */ /* 0x0044e400080011ff */
[----:B---3--:R-:W-:Y:S05]  /*7ed0*/  @!P0 NANOSLEEP.SYNCS 0x989680 ;  /* 0x009896800000895d */ /* 0x008fea0003900000 */
[----:B------:R-:W3:Y:S02]  /*7ee0*/  @!P0 SYNCS.PHASECHK.TRANS64 P0, [R0+URZ], R5 ;  /* 0x00000005000085a7 */ /* 0x000ee400080010ff */
[----:B---3--:R-:W-:Y:S05]  /*7ef0*/  @!P0 BRA `(.L_x_160) ;  /* 0xfffffffc00f08947 */ /* 0x008fea000383ffff */
[----:B------:R-:W-:Y:S05]  /*7f00*/  BRA `(.L_x_67) ;  /* 0xffffffb800f87947 */ /* 0x000fea000383ffff */
.L_x_71:
[----:B------:R-:W-:-:S07]  /*7f10*/  MOV R0, UR5 ;  /* 0x0000000500007c02 */ /* 0x000fce0008000f00 */
.L_x_161:
[----:B-1----:R1:W2:Y:S02]  /*7f20*/  SYNCS.PHASECHK.TRANS64.TRYWAIT P0, [R0+URZ], R3 ;  /* 0x00000003000075a7 */ /* 0x0022a400080011ff */
[----:B--2---:R-:W-:Y:S05]  /*7f30*/  @!P0 NANOSLEEP.SYNCS 0x989680 ;  /* 0x009896800000895d */ /* 0x004fea0003900000 */
[----:B------:R-:W2:Y:S02]  /*7f40*/  @!P0 SYNCS.PHASECHK.TRANS64 P0, [R0+URZ], R3 ;  /* 0x00000003000085a7 */ /* 0x000ea400080010ff */
[----:B--2---:R-:W-:Y:S05]  /*7f50*/  @!P0 BRA `(.L_x_161) ;  /* 0xfffffffc00f08947 */ /* 0x004fea000383ffff */
[----:B------:R-:W-:Y:S05]  /*7f60*/  BRA `(.L_x_162) ;  /* 0xffffffbc00ec7947 */ /* 0x000fea000383ffff */
.L_x_72:
[----:B------:R-:W-:-:S07]  /*7f70*/  MOV R0, UR7 ;  /* 0x0000000700007c02 */ /* 0x000fce0008000f00 */
.L_x_163:
[----:B-1----:R1:W2:Y:S02]  /*7f80*/  SYNCS.PHASECHK.TRANS64.TRYWAIT P0, [R0+URZ], R3 ;  /* 0x00000003000075a7 */ /* 0x0022a400080011ff */
[----:B--2---:R-:W-:Y:S05]  /*7f90*/  @!P0 NANOSLEEP.SYNCS 0x989680 ;  /* 0x009896800000895d */ /* 0x004fea0003900000 */
[----:B------:R-:W2:Y:S02]  /*7fa0*/  @!P0 SYNCS.PHASECHK.TRANS64 P0, [R0+URZ], R3 ;  /* 0x00000003000085a7 */ /* 0x000ea400080010ff */
[----:B--2---:R-:W-:Y:S05]  /*7fb0*/  @!P0 BRA `(.L_x_163) ;  /* 0xfffffffc00f08947 */ /* 0x004fea000383ffff */
[----:B------:R-:W-:Y:S05]  /*7fc0*/  BRA `(.L_x_164) ;  /* 0xffffffbc00f87947 */ /* 0x000fea000383ffff */
.L_x_77:
[----:B------:R-:W-:Y:S07]  /*7fd0*/  MOV R0, UR15 ;  /* 0x0000000f00007c02 */ /* 0x000fee0008000f00 */
.L_x_165:
[----:B--2---:R2:W3:Y:S02]  /*7fe0*/  SYNCS.PHASECHK.TRANS64.TRYWAIT P0, [R0+URZ+0x110], R3 ;  /* 0x00011003000075a7 */ /* 0x0044e400080011ff */
[----:B---3--:R-:W-:Y:S05]  /*7ff0*/  @!P0 NANOSLEEP.SYNCS 0x989680 ;  /* 0x009896800000895d */ /* 0x008fea0003900000 */
[----:B------:R-:W3:Y:S02]  /*8000*/  @!P0 SYNCS.PHASECHK.TRANS64 P0, [R0+URZ+0x110], R3 ;  /* 0x00011003000085a7 */ /* 0x000ee400080010ff */
[----:B---3--:R-:W-:Y:S05]  /*8010*/  @!P0 BRA `(.L_x_165) ;  /* 0xfffffffc00f08947 */ /* 0x008fea000383ffff */
[----:B------:R-:W-:Y:S05]  /*8020*/  BRA `(.L_x_166) ;  /* 0xffffffc400107947 */ /* 0x000fea000383ffff */
.L_x_80:
[----:B------:R-:W-:Y:S07]  /*8030*/  MOV R0, UR15 ;  /* 0x0000000f00007c02 */ /* 0x000fee0008000f00 */
.L_x_167:
[----:B--2---:R2:W3:Y:S02]  /*8040*/  SYNCS.PHASECHK.TRANS64.TRYWAIT P0, [R0+URZ+0x108], R3 ;  /* 0x00010803000075a7 */ /* 0x0044e400080011ff */
[----:B---3--:R-:W-:Y:S05]  /*8050*/  @!P0 NANOSLEEP.SYNCS 0x989680 ;  /* 0x009896800000895d */ /* 0x008fea0003900000 */
[----:B------:R-:W3:Y:S02]  /*8060*/  @!P0 SYNCS.PHASECHK.TRANS64 P0, [R0+URZ+0x108], R3 ;  /* 0x00010803000085a7 */ /* 0x000ee400080010ff */
[----:B---3--:R-:W-:Y:S05]  /*8070*/  @!P0 BRA `(.L_x_167) ;  /* 0xfffffffc00f08947 */ /* 0x008fea000383ffff */
[----:B------:R-:W-:Y:S05]  /*8080*/  BRA `(.L_x_79) ;  /* 0xffffffc400e87947 */ /* 0x000fea000383ffff */
.L_x_83:
[----:B------:R-:W-:Y:S07]  /*8090*/  MOV R3, UR19 ;  /* 0x0000001300037c02 */ /* 0x000fee0008000f00 */
.L_x_168:
[----:B-1----:R1:W2:Y:S02]  /*80a0*/  SYNCS.PHASECHK.TRANS64.TRYWAIT P0, [R3+URZ+0xe8], R0 ;  /* 0x0000e800030075a7 */ /* 0x0022a400080011ff */
[----:B--2---:R-:W-:Y:S05]  /*80b0*/  @!P0 NANOSLEEP.SYNCS 0x989680 ;  /* 0x009896800000895d */ /* 0x004fea0003900000 */
[----:B------:R-:W2:Y:S02]  /*80c0*/  @!P0 SYNCS.PHASECHK.TRANS64 P0, [R3+URZ+0xe8], R0 ;  /* 0x0000e800030085a7 */ /* 0x000ea400080010ff */
[----:B--2---:R-:W-:Y:S05]  /*80d0*/  @!P0 BRA `(.L_x_168) ;  /* 0xfffffffc00f08947 */ /* 0x004fea000383ffff */
[----:B------:R-:W-:Y:S05]  /*80e0*/  BRA `(.L_x_169) ;  /* 0xffffffc800a47947 */ /* 0x000fea000383ffff */
.L_x_84:
[----:B------:R-:W-:Y:S07]  /*80f0*/  MOV R3, UR17 ;  /* 0x0000001100037c02 */ /* 0x000fee0008000f00 */
.L_x_170:
[----:B-1----:R1:W2:Y:S02]  /*8100*/  SYNCS.PHASECHK.TRANS64.TRYWAIT P0, [R3+URZ+0xe8], R12 ;  /* 0x0000e80c030075a7 */ /* 0x0022a400080011ff */
[----:B--2---:R-:W-:Y:S05]  /*8110*/  @!P0 NANOSLEEP.SYNCS 0x989680 ;  /* 0x009896800000895d */ /* 0x004fea0003900000 */
[----:B------:R-:W2:Y:S02]  /*8120*/  @!P0 SYNCS.PHASECHK.TRANS64 P0, [R3+URZ+0xe8], R12 ;  /* 0x0000e80c030085a7 */ /* 0x000ea400080010ff */
[----:B--2---:R-:W-:Y:S05]  /*8130*/  @!P0 BRA `(.L_x_170) ;  /* 0xfffffffc00f08947 */ /* 0x004fea000383ffff */
[----:B------:R-:W-:Y:S05]  /*8140*/  BRA `(.L_x_171) ;  /* 0xffffffcc00407947 */ /* 0x000fea000383ffff */
.L_x_86:
[----:B------:R-:W-:-:S07]  /*8150*/  MOV R0, UR4 ;  /* 0x0000000400007c02 */ /* 0x000fce0008000f00 */
.L_x_172:
[----:B-1----:R1:W3:Y:S02]  /*8160*/  SYNCS.PHASECHK.TRANS64.TRYWAIT P0, [R0+URZ], R3 ;  /* 0x00000003000075a7 */ /* 0x0022e400080011ff */
[----:B---3--:R-:W-:Y:S05]  /*8170*/  @!P0 NANOSLEEP.SYNCS 0x989680 ;  /* 0x009896800000895d */ /* 0x008fea0003900000 */
[----:B------:R-:W3:Y:S02]  /*8180*/  @!P0 SYNCS.PHASECHK.TRANS64 P0, [R0+URZ], R3 ;  /* 0x00000003000085a7 */ /* 0x000ee400080010ff */
[----:B---3--:R-:W-:Y:S05]  /*8190*/  @!P0 BRA `(.L_x_172) ;  /* 0xfffffffc00f08947 */ /* 0x008fea000383ffff */
[----:B------:R-:W-:Y:S05]  /*81a0*/  BRA `(.L_x_173) ;  /* 0xffffffcc00b87947 */ /* 0x000fea000383ffff */
.L_x_87:
[----:B------:R-:W-:-:S07]  /*81b0*/  MOV R0, UR4 ;  /* 0x0000000400007c02 */ /* 0x000fce0008000f00 */
.L_x_174:
[----:B-1----:R1:W3:Y:S02]  /*81c0*/  SYNCS.PHASECHK.TRANS64.TRYWAIT P0, [R0+URZ], R3 ;  /* 0x00000003000075a7 */ /* 0x0022e400080011ff */
[----:B---3--:R-:W-:Y:S05]  /*81d0*/  @!P0 NANOSLEEP.SYNCS 0x989680 ;  /* 0x009896800000895d */ /* 0x008fea0003900000 */
[----:B------:R-:W3:Y:S02]  /*81e0*/  @!P0 SYNCS.PHASECHK.TRANS64 P0, [R0+URZ], R3 ;  /* 0x00000003000085a7 */ /* 0x000ee400080010ff */
[----:B---3--:R-:W-:Y:S05]  /*81f0*/  @!P0 BRA `(.L_x_174) ;  /* 0xfffffffc00f08947 */ /* 0x008fea000383ffff */
[----:B------:R-:W-:Y:S05]  /*8200*/  BRA `(.L_x_175) ;  /* 0xffffffcc00c47947 */ /* 0x000fea000383ffff */
.L_x_89:
[----:B------:R-:W-:Y:S07]  /*8210*/  MOV R0, UR50 ;  /* 0x0000003200007c02 */ /* 0x000fee0008000f00 */
.L_x_176:
[----:B--2---:R2:W4:Y:S02]  /*8220*/  SYNCS.PHASECHK.TRANS64.TRYWAIT P0, [R0+URZ+0x110], R3 ;  /* 0x00011003000075a7 */ /* 0x00452400080011ff */
[----:B----4-:R-:W-:Y:S05]  /*8230*/  @!P0 NANOSLEEP.SYNCS 0x989680 ;  /* 0x009896800000895d */ /* 0x010fea0003900000 */
[----:B------:R-:W4:Y:S02]  /*8240*/  @!P0 SYNCS.PHASECHK.TRANS64 P0, [R0+URZ+0x110], R3 ;  /* 0x00011003000085a7 */ /* 0x000f2400080010ff */
[----:B----4-:R-:W-:Y:S05]  /*8250*/  @!P0 BRA `(.L_x_176) ;  /* 0xfffffffc00f08947 */ /* 0x010fea000383ffff */
[----:B------:R-:W-:Y:S05]  /*8260*/  BRA `(.L_x_177) ;  /* 0xffffffd000b87947 */ /* 0x000fea000383ffff */
.L_x_99:
[----:B-1----:R1:W3:Y:S02]  /*8270*/  SYNCS.PHASECHK.TRANS64.TRYWAIT P1, [R0+URZ+0xd0], R7 ;  /* 0x0000d007000075a7 */ /* 0x0022e400080211ff */
[----:B---3--:R-:W-:Y:S05]  /*8280*/  @!P1 NANOSLEEP.SYNCS 0x989680 ;  /* 0x009896800000995d */ /* 0x008fea0003900000 */
[----:B------:R-:W3:Y:S02]  /*8290*/  @!P1 SYNCS.PHASECHK.TRANS64 P1, [R0+URZ+0xd0], R7 ;  /* 0x0000d007000095a7 */ /* 0x000ee400080210ff */
[----:B---3--:R-:W-:Y:S05]  /*82a0*/  @!P1 BRA `(.L_x_99) ;  /* 0xfffffffc00f09947 */ /* 0x008fea000383ffff */
[----:B------:R-:W-:Y:S05]  /*82b0*/  BRA `(.L_x_98) ;  /* 0xffffffdc00d47947 */ /* 0x000fea000383ffff */
.L_x_101:
[----:B----4-:R4:W1:Y:S02]  /*82c0*/  SYNCS.PHASECHK.TRANS64.TRYWAIT P0, [R84+URZ+0x120], R3 ;  /* 0x00012003540075a7 */ /* 0x01086400080011ff */
[----:B-1----:R-:W-:Y:S05]  /*82d0*/  @!P0 NANOSLEEP.SYNCS 0x989680 ;  /* 0x009896800000895d */ /* 0x002fea0003900000 */
[----:B------:R-:W1:Y:S02]  /*82e0*/  @!P0 SYNCS.PHASECHK.TRANS64 P0, [R84+URZ+0x120], R3 ;  /* 0x00012003540085a7 */ /* 0x000e6400080010ff */
[----:B-1----:R-:W-:Y:S05]  /*82f0*/  @!P0 BRA `(.L_x_101) ;  /* 0xfffffffc00f08947 */ /* 0x002fea000383ffff */
[----:B------:R-:W-:Y:S05]  /*8300*/  BRA `(.L_x_100) ;  /* 0xffffffe000247947 */ /* 0x000fea000383ffff */
.L_x_112:
[----:B--2---:R2:W3:Y:S02]  /*8310*/  SYNCS.PHASECHK.TRANS64.TRYWAIT P0, [R3+URZ+0xd0], R2 ;  /* 0x0000d002030075a7 */ /* 0x0044e400080011ff */
[----:B---3--:R-:W-:Y:S05]  /*8320*/  @!P0 NANOSLEEP.SYNCS 0x989680 ;  /* 0x009896800000895d */ /* 0x008fea0003900000 */
[----:B------:R-:W3:Y:S02]  /*8330*/  @!P0 SYNCS.PHASECHK.TRANS64 P0, [R3+URZ+0xd0], R2 ;  /* 0x0000d002030085a7 */ /* 0x000ee400080010ff */
[----:B---3--:R-:W-:Y:S05]  /*8340*/  @!P0 BRA `(.L_x_112) ;  /* 0xfffffffc00f08947 */ /* 0x008fea000383ffff */
[----:B------:R-:W-:Y:S05]  /*8350*/  BRA `(.L_x_111) ;  /* 0xffffffe8003c7947 */ /* 0x000fea000383ffff */
        .weak           $__internal_0_$__cuda_sm10x_tcgen05_guardrail_trap_col_being_dealloced_not_returned_by_alloc
        .type           $__internal_0_$__cuda_sm10x_tcgen05_guardrail_trap_col_being_dealloced_not_returned_by_alloc,@function
        .size           $__internal_0_$__cuda_sm10x_tcgen05_guardrail_trap_col_being_dealloced_not_returned_by_alloc,($__internal_1_$__cuda_sm10x_tcgen05_guardrail_trap_phase_invalid_during_alloc - $__internal_0_$__cuda_sm10x_tcgen05_guardrail_trap_col_being_dealloced_not_returned_by_alloc)
$__internal_0_$__cuda_sm10x_tcgen05_guardrail_trap_col_being_dealloced_not_returned_by_alloc:
[----:B------:R-:W-:Y:S05]  /*8360*/  BPT.TRAP 0x1 ;  /* 0x000000040000795c */ /* 0x000fea0000300000 */
[----:B------:R-:W-:-:S04]  /*8370*/  HFMA2 R3, -RZ, RZ, 0, 0 ;  /* 0x00000000ff037431 */ /* 0x000fc800000001ff */
[----:B------:R-:W-:Y:S05]  /*8380*/  RET.REL.NODEC R2 `(_ZN7cutlass13device_kernelINS_4conv6kernel13ConvUniversalINS1_16ConvProblemShapeILNS1_8OperatorE1ELi2EEENS1_10collective14CollectiveConvINS1_47MainloopSm100TmaUmmaWarpSpecializedImplicitGemmILS5_1ELi13ELi2ELi1ELi2EN4cute5tupleIJNSA_1CILi2EEENSC_ILi1EEESE_EEEEENSB_IJNSC_ILi64EEESH_NSB_IJSH_EEEEEENS_10bfloat16_tESK_NSA_8TiledMMAINSA_8MMA_AtomIJNSA_20SM100_MMA_F16BF16_SSISK_SK_fLi64ELi64ELNSA_4UMMA5MajorE0ELSP_1ELNSO_7ScaleInE0ELSQ_0EEEEEENSA_6LayoutINSB_IJSE_SE_SE_EEENSB_IJNSC_ILi0EEESV_SV_EEEEENSB_IJNSA_10UnderscoreESY_SY_EEEEENS7_6detail27Sm100ImplicitGemmTileTraitsINSA_20SM90_TMA_LOAD_IM2COLENSA_14ComposedLayoutINSA_7SwizzleILi3ELi4ELi3EEENSA_18smem_ptr_flag_bitsILi16EEENST_INSB_IJNSC_ILi8EEESH_EEENSB_IJSH_SE_EEEEEEEvEENS12_INSA_23SM90_TMA_LOAD_MULTICASTENS14_IS16_S18_NST_INSB_IJSH_S19_EEENSB_IJSE_SH_EEEEEEEvEEEENS_8epilogue10collective18CollectiveEpilogueINS1M_23Sm100TmaWarpSpecializedILi3ELi2ELi16ELb1ELb0EEEJSJ_NSB_IJNST_ISH_SE_EENST_INSC_ILi32EEESE_EEEEESK_NSB_IJNSB_IJlllEEESE_SV_EEESK_S1W_NS1M_6fusion15FusionCallbacksIS1Q_NS1X_17LinearCombinationISK_fSK_fLNS_15FloatRoundStyleE2EEESJ_S1U_JEEENSA_5SM1004TMEM4LOAD26SM100_TMEM_LOAD_16dp256b4xES13_NS14_INS15_ILi2ELi4ELi3EEES18_NST_INSB_IJS19_S1S_EEENSB_IJS1S_SE_EEEEEEENSA_17SM75_U32x4_LDSM_NENSA_21SM90_TMA_STORE_IM2COLES2B_NSA_17SM90_U32x4_STSM_NENSA_39AutoVectorizingCopyWithAssumedAlignmentILi128EEEEEEvvEEEEvNT_6ParamsE) ;  /* 0xffffff7c021c7950 */ /* 0x000fea0003c3ffff */
        .weak           $__internal_1_$__cuda_sm10x_tcgen05_guardrail_trap_phase_invalid_during_alloc
        .type           $__internal_1_$__cuda_sm10x_tcgen05_guardrail_trap_phase_invalid_during_alloc,@function
        .size           $__internal_1_$__cuda_sm10x_tcgen05_guardrail_trap_phase_invalid_during_alloc,($__internal_2_$__cuda_sm10x_tcgen05_guardrail_trap_unallocated_columns_being_dealloced - $__internal_1_$__cuda_sm10x_tcgen05_guardrail_trap_phase_invalid_during_alloc)
$__internal_1_$__cuda_sm10x_tcgen05_guardrail_trap_phase_invalid_during_alloc:
[----:B------:R-:W-:Y:S05]  /*8390*/  BPT.TRAP 0x1 ;  /* 0x000000040000795c */ /* 0x000fea0000300000 */
[----:B------:R-:W-:-:S04]  /*83a0*/  MOV R3, 0x0 ;  /* 0x0000000000037802 */ /* 0x000fc80000000f00 */
[----:B------:R-:W-:Y:S05]  /*83b0*/  RET.REL.NODEC R2 `(_ZN7cutlass13device_kernelINS_4conv6kernel13ConvUniversalINS1_16ConvProblemShapeILNS1_8OperatorE1ELi2EEENS1_10collective14CollectiveConvINS1_47MainloopSm100TmaUmmaWarpSpecializedImplicitGemmILS5_1ELi13ELi2ELi1ELi2EN4cute5tupleIJNSA_1CILi2EEENSC_ILi1EEESE_EEEEENSB_IJNSC_ILi64EEESH_NSB_IJSH_EEEEEENS_10bfloat16_tESK_NSA_8TiledMMAINSA_8MMA_AtomIJNSA_20SM100_MMA_F16BF16_SSISK_SK_fLi64ELi64ELNSA_4UMMA5MajorE0ELSP_1ELNSO_7ScaleInE0ELSQ_0EEEEEENSA_6LayoutINSB_IJSE_SE_SE_EEENSB_IJNSC_ILi0EEESV_SV_EEEEENSB_IJNSA_10UnderscoreESY_SY_EEEEENS7_6detail27Sm100ImplicitGemmTileTraitsINSA_20SM90_TMA_LOAD_IM2COLENSA_14ComposedLayoutINSA_7SwizzleILi3ELi4ELi3EEENSA_18smem_ptr_flag_bitsILi16EEENST_INSB_IJNSC_ILi8EEESH_EEENSB_IJSH_SE_EEEEEEEvEENS12_INSA_23SM90_TMA_LOAD_MULTICASTENS14_IS16_S18_NST_INSB_IJSH_S19_EEENSB_IJSE_SH_EEEEEEEvEEEENS_8epilogue10collective18CollectiveEpilogueINS1M_23Sm100TmaWarpSpecializedILi3ELi2ELi16ELb1ELb0EEEJSJ_NSB_IJNST_ISH_SE_EENST_INSC_ILi32EEESE_EEEEESK_NSB_IJNSB_IJlllEEESE_SV_EEESK_S1W_NS1M_6fusion15FusionCallbacksIS1Q_NS1X_17LinearCombinationISK_fSK_fLNS_15FloatRoundStyleE2EEESJ_S1U_JEEENSA_5SM1004TMEM4LOAD26SM100_TMEM_LOAD_16dp256b4xES13_NS14_INS15_ILi2ELi4ELi3EEES18_NST_INSB_IJS19_S1S_EEENSB_IJS1S_SE_EEEEEEENSA_17SM75_U32x4_LDSM_NENSA_21SM90_TMA_STORE_IM2COLES2B_NSA_17SM90_U32x4_STSM_NENSA_39AutoVectorizingCopyWithAssumedAlignmentILi128EEEEEEvvEEEEvNT_6ParamsE) ;  /* 0xffffff7c02107950 */ /* 0x000fea0003c3ffff */
        .weak           $__internal_2_$__cuda_sm10x_tcgen05_guardrail_trap_unallocated_columns_being_dealloced
        .type           $__internal_2_$__cuda_sm10x_tcgen05_guardrail_trap_unallocated_columns_being_dealloced,@function
        .size           $__internal_2_$__cuda_sm10x_tcgen05_guardrail_trap_unallocated_columns_being_dealloced,(.L_x_179 - $__internal_2_$__cuda_sm10x_tcgen05_guardrail_trap_unallocated_columns_being_dealloced)
$__internal_2_$__cuda_sm10x_tcgen05_guardrail_trap_unallocated_columns_being_dealloced:
[----:B------:R-:W-:Y:S05]  /*83c0*/  BPT.TRAP 0x1 ;  /* 0x000000040000795c */ /* 0x000fea0000300000 */
[----:B------:R-:W-:-:S04]  /*83d0*/  HFMA2 R3, -RZ, RZ, 0, 0 ;  /* 0x00000000ff037431 */ /* 0x000fc800000001ff */
[----:B------:R-:W-:Y:S05]  /*83e0*/  RET.REL.NODEC R2 `(_ZN7cutlass13device_kernelINS_4conv6kernel13ConvUniversalINS1_16ConvProblemShapeILNS1_8OperatorE1ELi2EEENS1_10collective14CollectiveConvINS1_47MainloopSm100TmaUmmaWarpSpecializedImplicitGemmILS5_1ELi13ELi2ELi1ELi2EN4cute5tupleIJNSA_1CILi2EEENSC_ILi1EEESE_EEEEENSB_IJNSC_ILi64EEESH_NSB_IJSH_EEEEEENS_10bfloat16_tESK_NSA_8TiledMMAINSA_8MMA_AtomIJNSA_20SM100_MMA_F16BF16_SSISK_SK_fLi64ELi64ELNSA_4UMMA5MajorE0ELSP_1ELNSO_7ScaleInE0ELSQ_0EEEEEENSA_6LayoutINSB_IJSE_SE_SE_EEENSB_IJNSC_ILi0EEESV_SV_EEEEENSB_IJNSA_10UnderscoreESY_SY_EEEEENS7_6detail27Sm100ImplicitGemmTileTraitsINSA_20SM90_TMA_LOAD_IM2COLENSA_14ComposedLayoutINSA_7SwizzleILi3ELi4ELi3EEENSA_18smem_ptr_flag_bitsILi16EEENST_INSB_IJNSC_ILi8EEESH_EEENSB_IJSH_SE_EEEEEEEvEENS12_INSA_23SM90_TMA_LOAD_MULTICASTENS14_IS16_S18_NST_INSB_IJSH_S19_EEENSB_IJSE_SH_EEEEEEEvEEEENS_8epilogue10collective18CollectiveEpilogueINS1M_23Sm100TmaWarpSpecializedILi3ELi2ELi16ELb1ELb0EEEJSJ_NSB_IJNST_ISH_SE_EENST_INSC_ILi32EEESE_EEEEESK_NSB_IJNSB_IJlllEEESE_SV_EEESK_S1W_NS1M_6fusion15FusionCallbacksIS1Q_NS1X_17LinearCombinationISK_fSK_fLNS_15FloatRoundStyleE2EEESJ_S1U_JEEENSA_5SM1004TMEM4LOAD26SM100_TMEM_LOAD_16dp256b4xES13_NS14_INS15_ILi2ELi4ELi3EEES18_NST_INSB_IJS19_S1S_EEENSB_IJS1S_SE_EEEEEEENSA_17SM75_U32x4_LDSM_NENSA_21SM90_TMA_STORE_IM2COLES2B_NSA_17SM90_U32x4_STSM_NENSA_39AutoVectorizingCopyWithAssumedAlignmentILi128EEEEEEvvEEEEvNT_6ParamsE) ;  /* 0xffffff7c02047950 */ /* 0x000fea0003c3ffff */
.L_x_178:
[----:B------:R-:W-:-:S00]  /*83f0*/  BRA `(.L_x_178) ;  /* 0xfffffffc00fc7947 */ /* 0x000fc0000383ffff */
[----:B------:R-:W-:-:S00]  /*8400*/  NOP ;  /* 0x0000000000007918 */ /* 0x000fc00000000000 */
[----:B------:R-:W-:-:S00]  /*8410*/  NOP ;  /* 0x0000000000007918 */ /* 0x000fc00000000000 */
[----:B------:R-:W-:-:S00]  /*8420*/  NOP ;  /* 0x0000000000007918 */ /* 0x000fc00000000000 */
[----:B------:R-:W-:-:S00]  /*8430*/  NOP ;  /* 0x0000000000007918 */ /* 0x000fc00000000000 */
[----:B------:R-:W-:-:S00]  /*8440*/  NOP ;  /* 0x0000000000007918 */ /* 0x000fc00000000000 */
[----:B------:R-:W-:-:S00]  /*8450*/  NOP ;  /* 0x0000000000007918 */ /* 0x000fc00000000000 */
[----:B------:R-:W-:-:S00]  /*8460*/  NOP ;  /* 0x0000000000007918 */ /* 0x000fc00000000000 */
[----:B------:R-:W-:-:S00]  /*8470*/  NOP ;  /* 0x0000000000007918 */ /* 0x000fc00000000000 */
.L_x_179:


//--------------------- .nv.global.init           --------------------------
	.section	.nv.global.init,"aw",@progbits
.nv.global.init:
	.type		$str$29,@object
	.size		$str$29,($str$30 - $str$29)
$str$29:
        /*0000*/ 	.byte	0x28, 0x61, 0x64, 0x64, 0x72, 0x65, 0x73, 0x73, 0x20, 0x26, 0x20, 0x6d, 0x61, 0x73, 0x6b, 0x29
        /*0010*/ 	.byte	0x20, 0x3d, 0x3d, 0x20, 0x30, 0x00
	.type		$str$30,@object
	.size		$str$30,($str$28 - $str$30)
$str$30:
        /*0016*/ 	.byte	0x2f, 0x74, 0x6d, 0x70, 0x2f, 0x63, 0x75, 0x74, 0x6c, 0x61, 0x73, 0x73, 0x5f, 0x73, 0x77, 0x65
        /*0026*/ 	.byte	0x65, 0x70, 0x5f, 0x73, 0x72, 0x63, 0x2f, 0x69, 0x6e, 0x63, 0x6c, 0x75, 0x64, 0x65, 0x2f, 0x63
        /*0036*/ 	.byte	0x75, 0x74, 0x65, 0x2f, 0x70, 0x6f, 0x69, 0x6e, 0x74, 0x65, 0x72, 0x5f, 0x66, 0x6c, 0x61, 0x67
        /*0046*/ 	.byte	0x67, 0x65, 0x64, 0x2e, 0x68, 0x70, 0x70, 0x00
	.type		$str$28,@object
	.size		$str$28,($str$27 - $str$28)
$str$28:
        /*004e*/ 	.byte	0x2f, 0x74, 0x6d, 0x70, 0x2f, 0x63, 0x75, 0x74, 0x6c, 0x61, 0x73, 0x73, 0x5f, 0x73, 0x77, 0x65
        /*005e*/ 	.byte	0x65, 0x70, 0x5f, 0x73, 0x72, 0x63, 0x2f, 0x69, 0x6e, 0x63, 0x6c, 0x75, 0x64, 0x65, 0x2f, 0x63
        /*006e*/ 	.byte	0x75, 0x74, 0x65, 0x2f, 0x61, 0x74, 0x6f, 0x6d, 0x2f, 0x63, 0x6f, 0x70, 0x79, 0x5f, 0x74, 0x72
        /*007e*/ 	.byte	0x61, 0x69, 0x74, 0x73, 0x5f, 0x73, 0x6d, 0x31, 0x30, 0x30, 0x2e, 0x68, 0x70, 0x70, 0x00
	.type		$str$27,@object
	.size		$str$27,(__unnamed_1 - $str$27)
$str$27:
        /*008d*/ 	.byte	0x28, 0x28, 0x75, 0x69, 0x6e, 0x74, 0x33, 0x32, 0x5f, 0x74, 0x28, 0x74, 0x68, 0x72, 0x65, 0x61
        /*009d*/ 	.byte	0x64, 0x49, 0x64, 0x78, 0x2e, 0x78, 0x29, 0x20, 0x2f, 0x20, 0x33, 0x32, 0x29, 0x20, 0x25, 0x20
        /*00ad*/ 	.byte	0x34, 0x29, 0x20, 0x3d, 0x3d, 0x20, 0x28, 0x28, 0x28, 0x74, 0x6d, 0x65, 0x6d, 0x5f, 0x61, 0x64
        /*00bd*/ 	.byte	0x64, 0x72, 0x20, 0x3e, 0x3e, 0x20, 0x31, 0x36, 0x29, 0x20, 0x2f, 0x20, 0x33, 0x32, 0x29, 0x20
        /*00cd*/ 	.byte	0x25, 0x20, 0x34, 0x29, 0x00
	.type		__unnamed_1,@object
	.size		__unnamed_1,(__unnamed_2 - __unnamed_1)
__unnamed_1:
        /*00d2*/ 	.byte	0x61, 0x75, 0x74, 0x6f, 0x20, 0x63, 0x75, 0x74, 0x65, 0x3a, 0x3a, 0x61, 0x73, 0x5f, 0x70, 0x6f
        /* <DEDUP_REMOVED lines=24> */
        /*0262*/ 	.byte	0x30, 0x34, 0x38, 0x3e, 0x3e, 0x3e, 0x3e, 0x5d, 0x00
	.type		__unnamed_2,@object
	.size		__unnamed_2,(.L_2 - __unnamed_2)
__unnamed_2:
        /* <DEDUP_REMOVED lines=45> */
        /*053b*/ 	.byte	0x3e, 0x3e, 0x3e, 0x5d, 0x00
.L_2:


//--------------------- .nv.shared._ZN7cutlass13device_kernelINS_4conv6kernel13ConvUniversalINS1_16ConvProblemShapeILNS1_8OperatorE1ELi2EEENS1_10collective14CollectiveConvINS1_47MainloopSm100TmaUmmaWarpSpecializedImplicitGemmILS5_1ELi13ELi2ELi1ELi2EN4cute5tupleIJNSA_1CILi2EEENSC_ILi1EEESE_EEEEENSB_IJNSC_ILi64EEESH_NSB_IJSH_EEEEEENS_10bfloat16_tESK_NSA_8TiledMMAINSA_8MMA_AtomIJNSA_20SM100_MMA_F16BF16_SSISK_SK_fLi64ELi64ELNSA_4UMMA5MajorE0ELSP_1ELNSO_7ScaleInE0ELSQ_0EEEEEENSA_6LayoutINSB_IJSE_SE_SE_EEENSB_IJNSC_ILi0EEESV_SV_EEEEENSB_IJNSA_10UnderscoreESY_SY_EEEEENS7_6detail27Sm100ImplicitGemmTileTraitsINSA_20SM90_TMA_LOAD_IM2COLENSA_14ComposedLayoutINSA_7SwizzleILi3ELi4ELi3EEENSA_18smem_ptr_flag_bitsILi16EEENST_INSB_IJNSC_ILi8EEESH_EEENSB_IJSH_SE_EEEEEEEvEENS12_INSA_23SM90_TMA_LOAD_MULTICASTENS14_IS16_S18_NST_INSB_IJSH_S19_EEENSB_IJSE_SH_EEEEEEEvEEEENS_8epilogue10collective18CollectiveEpilogueINS1M_23Sm100TmaWarpSpecializedILi3ELi2ELi16ELb1ELb0EEEJSJ_NSB_IJNST_ISH_SE_EENST_INSC_ILi32EEESE_EEEEESK_NSB_IJNSB_IJlllEEESE_SV_EEESK_S1W_NS1M_6fusion15FusionCallbacksIS1Q_NS1X_17LinearCombinationISK_fSK_fLNS_15FloatRoundStyleE2EEESJ_S1U_JEEENSA_5SM1004TMEM4LOAD26SM100_TMEM_LOAD_16dp256b4xES13_NS14_INS15_ILi2ELi4ELi3EEES18_NST_INSB_IJS19_S1S_EEENSB_IJS1S_SE_EEEEEEENSA_17SM75_U32x4_LDSM_NENSA_21SM90_TMA_STORE_IM2COLES2B_NSA_17SM90_U32x4_STSM_NENSA_39AutoVectorizingCopyWithAssumedAlignmentILi128EEEEEEvvEEEEvNT_6ParamsE --------------------------
	.section	.nv.shared._ZN7cutlass13device_kernelINS_4conv6kernel13ConvUniversalINS1_16ConvProblemShapeILNS1_8OperatorE1ELi2EEENS1_10collective14CollectiveConvINS1_47MainloopSm100TmaUmmaWarpSpecializedImplicitGemmILS5_1ELi13ELi2ELi1ELi2EN4cute5tupleIJNSA_1CILi2EEENSC_ILi1EEESE_EEEEENSB_IJNSC_ILi64EEESH_NSB_IJSH_EEEEEENS_10bfloat16_tESK_NSA_8TiledMMAINSA_8MMA_AtomIJNSA_20SM100_MMA_F16BF16_SSISK_SK_fLi64ELi64ELNSA_4UMMA5MajorE0ELSP_1ELNSO_7ScaleInE0ELSQ_0EEEEEENSA_6LayoutINSB_IJSE_SE_SE_EEENSB_IJNSC_ILi0EEESV_SV_EEEEENSB_IJNSA_10UnderscoreESY_SY_EEEEENS7_6detail27Sm100ImplicitGemmTileTraitsINSA_20SM90_TMA_LOAD_IM2COLENSA_14ComposedLayoutINSA_7SwizzleILi3ELi4ELi3EEENSA_18smem_ptr_flag_bitsILi16EEENST_INSB_IJNSC_ILi8EEESH_EEENSB_IJSH_SE_EEEEEEEvEENS12_INSA_23SM90_TMA_LOAD_MULTICASTENS14_IS16_S18_NST_INSB_IJSH_S19_EEENSB_IJSE_SH_EEEEEEEvEEEENS_8epilogue10collective18CollectiveEpilogueINS1M_23Sm100TmaWarpSpecializedILi3ELi2ELi16ELb1ELb0EEEJSJ_NSB_IJNST_ISH_SE_EENST_INSC_ILi32EEESE_EEEEESK_NSB_IJNSB_IJlllEEESE_SV_EEESK_S1W_NS1M_6fusion15FusionCallbacksIS1Q_NS1X_17LinearCombinationISK_fSK_fLNS_15FloatRoundStyleE2EEESJ_S1U_JEEENSA_5SM1004TMEM4LOAD26SM100_TMEM_LOAD_16dp256b4xES13_NS14_INS15_ILi2ELi4ELi3EEES18_NST_INSB_IJS19_S1S_EEENSB_IJS1S_SE_EEEEEEENSA_17SM75_U32x4_LDSM_NENSA_21SM90_TMA_STORE_IM2COLES2B_NSA_17SM90_U32x4_STSM_NENSA_39AutoVectorizingCopyWithAssumedAlignmentILi128EEEEEEvvEEEEvNT_6ParamsE,"aw",@nobits
	.sectionflags	@""
	.align	16
	.zero		1024


//--------------------- .nv.shared.reserved.0     --------------------------
	.section	.nv.shared.reserved.0,"aw",@nobits
	.weak		__nv_reservedSMEM_offset_0_alias
	.size		__nv_reservedSMEM_offset_0_alias, 0, 64
	.other		__nv_reservedSMEM_offset_0_alias,@"STO_CUDA_RESERVED_SHARED STV_DEFAULT"
__nv_reservedSMEM_offset_0_alias:
	.zero		0
.nv.shared.reserved.0:
	.zero		64
	.weak		__nv_reservedSMEM_tcgen05_partition
	.type		__nv_reservedSMEM_tcgen05_partition,@object
	.size		__nv_reservedSMEM_tcgen05_partition,(.L_0 - __nv_reservedSMEM_tcgen05_partition)
__nv_reservedSMEM_tcgen05_partition:
	.zero		32
.L_0:


//--------------------- .nv.global                --------------------------
	.section	.nv.global,"aw",@nobits
.nv.global:
	.type		_ZN39_INTERNAL_b2c390a0_4_k_cu_d0f857a8_34444cute1_E,@object
	.size		_ZN39_INTERNAL_b2c390a0_4_k_cu_d0f857a8_34444cute1_E,(_ZN39_INTERNAL_b2c390a0_4_k_cu_d0f857a8_34444cuda3std3__45__cpo6cbeginE - _ZN39_INTERNAL_b2c390a0_4_k_cu_d0f857a8_34444cute1_E)
_ZN39_INTERNAL_b2c390a0_4_k_cu_d0f857a8_34444cute1_E:
	.zero		1
	.type		_ZN39_INTERNAL_b2c390a0_4_k_cu_d0f857a8_34444cuda3std3__45__cpo6cbeginE,@object
	.size		_ZN39_INTERNAL_b2c390a0_4_k_cu_d0f857a8_34444cuda3std3__45__cpo6cbeginE,(_ZN39_INTERNAL_b2c390a0_4_k_cu_d0f857a8_34444cuda3std3__48in_placeE - _ZN39_INTERNAL_b2c390a0_4_k_cu_d0f857a8_34444cuda3std3__45__cpo6cbeginE)
_ZN39_INTERNAL_b2c390a0_4_k_cu_d0f857a8_34444cuda3std3__45__cpo6cbeginE:
	.zero		1
	.type		_ZN39_INTERNAL_b2c390a0_4_k_cu_d0f857a8_34444cuda3std3__48in_placeE,@object
	.size		_ZN39_INTERNAL_b2c390a0_4_k_cu_d0f857a8_34444cuda3std3__48in_placeE,(_ZN39_INTERNAL_b2c390a0_4_k_cu_d0f857a8_34444cuda3std6ranges3__45__cpo9iter_moveE - _ZN39_INTERNAL_b2c390a0_4_k_cu_d0f857a8_34444cuda3std3__48in_placeE)
_ZN39_INTERNAL_b2c390a0_4_k_cu_d0f857a8_34444cuda3std3__48in_placeE:
	.zero		1
	.type		_ZN39_INTERNAL_b2c390a0_4_k_cu_d0f857a8_34444cuda3std6ranges3__45__cpo9iter_moveE,@object
	.size		_ZN39_INTERNAL_b2c390a0_4_k_cu_d0f857a8_34444cuda3std6ranges3__45__cpo9iter_moveE,(_ZN39_INTERNAL_b2c390a0_4_k_cu_d0f857a8_34444cuda3std3__45__cpo5beginE - _ZN39_INTERNAL_b2c390a0_4_k_cu_d0f857a8_34444cuda3std6ranges3__45__cpo9iter_moveE)
_ZN39_INTERNAL_b2c390a0_4_k_cu_d0f857a8_34444cuda3std6ranges3__45__cpo9iter_moveE:
	.zero		1
	.type		_ZN39_INTERNAL_b2c390a0_4_k_cu_d0f857a8_34444cuda3std3__45__cpo5beginE,@object
	.size		_ZN39_INTERNAL_b2c390a0_4_k_cu_d0f857a8_34444cuda3std3__45__cpo5beginE,(_ZN39_INTERNAL_b2c390a0_4_k_cu_d0f857a8_34444cuda3std3__441_GLOBAL__N__b2c390a0_4_k_cu_d0f857a8_34446ignoreE - _ZN39_INTERNAL_b2c390a0_4_k_cu_d0f857a8_34444cuda3std3__45__cpo5beginE)
_ZN39_INTERNAL_b2c390a0_4_k_cu_d0f857a8_34444cuda3std3__45__cpo5beginE:
	.zero		1
	.type		_ZN39_INTERNAL_b2c390a0_4_k_cu_d0f857a8_34444cuda3std3__441_GLOBAL__N__b2c390a0_4_k_cu_d0f857a8_34446ignoreE,@object
	.size		_ZN39_INTERNAL_b2c390a0_4_k_cu_d0f857a8_34444cuda3std3__441_GLOBAL__N__b2c390a0_4_k_cu_d0f857a8_34446ignoreE,(_ZN39_INTERNAL_b2c390a0_4_k_cu_d0f857a8_34444cute7productE - _ZN39_INTERNAL_b2c390a0_4_k_cu_d0f857a8_34444cuda3std3__441_GLOBAL__N__b2c390a0_4_k_cu_d0f857a8_34446ignoreE)
_ZN39_INTERNAL_b2c390a0_4_k_cu_d0f857a8_34444cuda3std3__441_GLOBAL__N__b2c390a0_4_k_cu_d0f857a8_34446ignoreE:
	.zero		1
	.type		_ZN39_INTERNAL_b2c390a0_4_k_cu_d0f857a8_34444cute7productE,@object
	.size		_ZN39_INTERNAL_b2c390a0_4_k_cu_d0f857a8_34444cute7productE,(_ZN39_INTERNAL_b2c390a0_4_k_cu_d0f857a8_34444cuda3std3__45__cpo3endE - _ZN39_INTERNAL_b2c390a0_4_k_cu_d0f857a8_34444cute7productE)
_ZN39_INTERNAL_b2c390a0_4_k_cu_d0f857a8_34444cute7productE:
	.zero		1
	.type		_ZN39_INTERNAL_b2c390a0_4_k_cu_d0f857a8_34444cuda3std3__45__cpo3endE,@object
	.size		_ZN39_INTERNAL_b2c390a0_4_k_cu_d0f857a8_34444cuda3std3__45__cpo3endE,(_ZN39_INTERNAL_b2c390a0_4_k_cu_d0f857a8_34444cuda3std3__419piecewise_constructE - _ZN39_INTERNAL_b2c390a0_4_k_cu_d0f857a8_34444cuda3std3__45__cpo3endE)
_ZN39_INTERNAL_b2c390a0_4_k_cu_d0f857a8_34444cuda3std3__45__cpo3endE:
	.zero		1
	.type		_ZN39_INTERNAL_b2c390a0_4_k_cu_d0f857a8_34444cuda3std3__419piecewise_constructE,@object
	.size		_ZN39_INTERNAL_b2c390a0_4_k_cu_d0f857a8_34444cuda3std3__419piecewise_constructE,(_ZN39_INTERNAL_b2c390a0_4_k_cu_d0f857a8_34444cuda3std3__45__cpo4cendE - _ZN39_INTERNAL_b2c390a0_4_k_cu_d0f857a8_34444cuda3std3__419piecewise_constructE)
_ZN39_INTERNAL_b2c390a0_4_k_cu_d0f857a8_34444cuda3std3__419piecewise_constructE:
	.zero		1
	.type		_ZN39_INTERNAL_b2c390a0_4_k_cu_d0f857a8_34444cuda3std3__45__cpo4cendE,@object
	.size		_ZN39_INTERNAL_b2c390a0_4_k_cu_d0f857a8_34444cuda3std3__45__cpo4cendE,(_ZN39_INTERNAL_b2c390a0_4_k_cu_d0f857a8_34444cuda3std6ranges3__45__cpo4swapE - _ZN39_INTERNAL_b2c390a0_4_k_cu_d0f857a8_34444cuda3std3__45__cpo4cendE)
_ZN39_INTERNAL_b2c390a0_4_k_cu_d0f857a8_34444cuda3std3__45__cpo4cendE:
	.zero		1
	.type		_ZN39_INTERNAL_b2c390a0_4_k_cu_d0f857a8_34444cuda3std6ranges3__45__cpo4swapE,@object
	.size		_ZN39_INTERNAL_b2c390a0_4_k_cu_d0f857a8_34444cuda3std6ranges3__45__cpo4swapE,(.L_10 - _ZN39_INTERNAL_b2c390a0_4_k_cu_d0f857a8_34444cuda3std6ranges3__45__cpo4swapE)
_ZN39_INTERNAL_b2c390a0_4_k_cu_d0f857a8_34444cuda3std6ranges3__45__cpo4swapE:
	.zero		1
.L_10:


//--------------------- .nv.constant0._ZN7cutlass13device_kernelINS_4conv6kernel13ConvUniversalINS1_16ConvProblemShapeILNS1_8OperatorE1ELi2EEENS1_10collective14CollectiveConvINS1_47MainloopSm100TmaUmmaWarpSpecializedImplicitGemmILS5_1ELi13ELi2ELi1ELi2EN4cute5tupleIJNSA_1CILi2EEENSC_ILi1EEESE_EEEEENSB_IJNSC_ILi64EEESH_NSB_IJSH_EEEEEENS_10bfloat16_tESK_NSA_8TiledMMAINSA_8MMA_AtomIJNSA_20SM100_MMA_F16BF16_SSISK_SK_fLi64ELi64ELNSA_4UMMA5MajorE0ELSP_1ELNSO_7ScaleInE0ELSQ_0EEEEEENSA_6LayoutINSB_IJSE_SE_SE_EEENSB_IJNSC_ILi0EEESV_SV_EEEEENSB_IJNSA_10UnderscoreESY_SY_EEEEENS7_6detail27Sm100ImplicitGemmTileTraitsINSA_20SM90_TMA_LOAD_IM2COLENSA_14ComposedLayoutINSA_7SwizzleILi3ELi4ELi3EEENSA_18smem_ptr_flag_bitsILi16EEENST_INSB_IJNSC_ILi8EEESH_EEENSB_IJSH_SE_EEEEEEEvEENS12_INSA_23SM90_TMA_LOAD_MULTICASTENS14_IS16_S18_NST_INSB_IJSH_S19_EEENSB_IJSE_SH_EEEEEEEvEEEENS_8epilogue10collective18CollectiveEpilogueINS1M_23Sm100TmaWarpSpecializedILi3ELi2ELi16ELb1ELb0EEEJSJ_NSB_IJNST_ISH_SE_EENST_INSC_ILi32EEESE_EEEEESK_NSB_IJNSB_IJlllEEESE_SV_EEESK_S1W_NS1M_6fusion15FusionCallbacksIS1Q_NS1X_17LinearCombinationISK_fSK_fLNS_15FloatRoundStyleE2EEESJ_S1U_JEEENSA_5SM1004TMEM4LOAD26SM100_TMEM_LOAD_16dp256b4xES13_NS14_INS15_ILi2ELi4ELi3EEES18_NST_INSB_IJS19_S1S_EEENSB_IJS1S_SE_EEEEEEENSA_17SM75_U32x4_LDSM_NENSA_21SM90_TMA_STORE_IM2COLES2B_NSA_17SM90_U32x4_STSM_NENSA_39AutoVectorizingCopyWithAssumedAlignmentILi128EEEEEEvvEEEEvNT_6ParamsE --------------------------
	.section	.nv.constant0._ZN7cutlass13device_kernelINS_4conv6kernel13ConvUniversalINS1_16ConvProblemShapeILNS1_8OperatorE1ELi2EEENS1_10collective14CollectiveConvINS1_47MainloopSm100TmaUmmaWarpSpecializedImplicitGemmILS5_1ELi13ELi2ELi1ELi2EN4cute5tupleIJNSA_1CILi2EEENSC_ILi1EEESE_EEEEENSB_IJNSC_ILi64EEESH_NSB_IJSH_EEEEEENS_10bfloat16_tESK_NSA_8TiledMMAINSA_8MMA_AtomIJNSA_20SM100_MMA_F16BF16_SSISK_SK_fLi64ELi64ELNSA_4UMMA5MajorE0ELSP_1ELNSO_7ScaleInE0ELSQ_0EEEEEENSA_6LayoutINSB_IJSE_SE_SE_EEENSB_IJNSC_ILi0EEESV_SV_EEEEENSB_IJNSA_10UnderscoreESY_SY_EEEEENS7_6detail27Sm100ImplicitGemmTileTraitsINSA_20SM90_TMA_LOAD_IM2COLENSA_14ComposedLayoutINSA_7SwizzleILi3ELi4ELi3EEENSA_18smem_ptr_flag_bitsILi16EEENST_INSB_IJNSC_ILi8EEESH_EEENSB_IJSH_SE_EEEEEEEvEENS12_INSA_23SM90_TMA_LOAD_MULTICASTENS14_IS16_S18_NST_INSB_IJSH_S19_EEENSB_IJSE_SH_EEEEEEEvEEEENS_8epilogue10collective18CollectiveEpilogueINS1M_23Sm100TmaWarpSpecializedILi3ELi2ELi16ELb1ELb0EEEJSJ_NSB_IJNST_ISH_SE_EENST_INSC_ILi32EEESE_EEEEESK_NSB_IJNSB_IJlllEEESE_SV_EEESK_S1W_NS1M_6fusion15FusionCallbacksIS1Q_NS1X_17LinearCombinationISK_fSK_fLNS_15FloatRoundStyleE2EEESJ_S1U_JEEENSA_5SM1004TMEM4LOAD26SM100_TMEM_LOAD_16dp256b4xES13_NS14_INS15_ILi2ELi4ELi3EEES18_NST_INSB_IJS19_S1S_EEENSB_IJS1S_SE_EEEEEEENSA_17SM75_U32x4_LDSM_NENSA_21SM90_TMA_STORE_IM2COLES2B_NSA_17SM90_U32x4_STSM_NENSA_39AutoVectorizingCopyWithAssumedAlignmentILi128EEEEEEvvEEEEvNT_6ParamsE,"a",@progbits
	.sectionflags	@""
	.align	4
.nv.constant0._ZN7cutlass13device_kernelINS_4conv6kernel13ConvUniversalINS1_16ConvProblemShapeILNS1_8OperatorE1ELi2EEENS1_10collective14CollectiveConvINS1_47MainloopSm100TmaUmmaWarpSpecializedImplicitGemmILS5_1ELi13ELi2ELi1ELi2EN4cute5tupleIJNSA_1CILi2EEENSC_ILi1EEESE_EEEEENSB_IJNSC_ILi64EEESH_NSB_IJSH_EEEEEENS_10bfloat16_tESK_NSA_8TiledMMAINSA_8MMA_AtomIJNSA_20SM100_MMA_F16BF16_SSISK_SK_fLi64ELi64ELNSA_4UMMA5MajorE0ELSP_1ELNSO_7ScaleInE0ELSQ_0EEEEEENSA_6LayoutINSB_IJSE_SE_SE_EEENSB_IJNSC_ILi0EEESV_SV_EEEEENSB_IJNSA_10UnderscoreESY_SY_EEEEENS7_6detail27Sm100ImplicitGemmTileTraitsINSA_20SM90_TMA_LOAD_IM2COLENSA_14ComposedLayoutINSA_7SwizzleILi3ELi4ELi3EEENSA_18smem_ptr_flag_bitsILi16EEENST_INSB_IJNSC_ILi8EEESH_EEENSB_IJSH_SE_EEEEEEEvEENS12_INSA_23SM90_TMA_LOAD_MULTICASTENS14_IS16_S18_NST_INSB_IJSH_S19_EEENSB_IJSE_SH_EEEEEEEvEEEENS_8epilogue10collective18CollectiveEpilogueINS1M_23Sm100TmaWarpSpecializedILi3ELi2ELi16ELb1ELb0EEEJSJ_NSB_IJNST_ISH_SE_EENST_INSC_ILi32EEESE_EEEEESK_NSB_IJNSB_IJlllEEESE_SV_EEESK_S1W_NS1M_6fusion15FusionCallbacksIS1Q_NS1X_17LinearCombinationISK_fSK_fLNS_15FloatRoundStyleE2EEESJ_S1U_JEEENSA_5SM1004TMEM4LOAD26SM100_TMEM_LOAD_16dp256b4xES13_NS14_INS15_ILi2ELi4ELi3EEES18_NST_INSB_IJS19_S1S_EEENSB_IJS1S_SE_EEEEEEENSA_17SM75_U32x4_LDSM_NENSA_21SM90_TMA_STORE_IM2COLES2B_NSA_17SM90_U32x4_STSM_NENSA_39AutoVectorizingCopyWithAssumedAlignmentILi128EEEEEEvvEEEEvNT_6ParamsE:
	.zero		2944


//--------------------- SYMBOLS --------------------------

	.type		.nv.reservedSmem.offset0,@object
	.size		.nv.reservedSmem.offset0,0x4
	.type		.nv.reservedSmem.cap,@object
	.size		.nv.reservedSmem.cap,0x4
	.type		__assertfail,@function
